	.target	sm_90a

	.elftype	@"ET_EXEC"


//--------------------- .note.nv.tkinfo           --------------------------
	.section	.note.nv.tkinfo,"",@"SHT_NOTE"
	.sectionflags	@"SHF_NOTE_NV_TKINFO"
	.tkinfo
        /*0018*/ 	.word	0x00000002
        /*0030*/ 	.string	""
        /*0030*/ 	.string	"ptxas"
        /*0030*/ 	.string	"Cuda compilation tools, release 13.0, V13.0.88"
        /*0030*/ 	.string	"Build cuda_13.0.r13.0/compiler.36424714_0"
        /*0030*/ 	.string	"-arch sm_90a -m 64 "



//--------------------- .note.nv.cuinfo           --------------------------
	.section	.note.nv.cuinfo,"",@"SHT_NOTE"
	.sectionflags	@"SHF_NOTE_NV_CUINFO"
        /*0018*/ 	.short	0x0002
        /*001a*/ 	.short	0x005a
        /*001c*/ 	.short	0x0082
	.zero		2


//--------------------- .nv.info                  --------------------------
	.section	.nv.info,"",@"SHT_CUDA_INFO"
	.align	4


	//----- nvinfo : EIATTR_REGCOUNT
	.align		4
        /*0000*/ 	.byte	0x04, 0x2f
        /*0002*/ 	.short	(.L_15 - .L_14)
	.align		4
.L_14:
        /*0004*/ 	.word	index@(_ZN7cutlass13device_kernelINS_4gemm6kernel13GemmUniversalIN4cute5tupleIJiiiiEEENS1_10collective13CollectiveMmaINS1_34MainloopSm90TmaGmmaWarpSpecializedILi5ENS5_IJNS4_1CILi1EEENSA_ILi2EEESB_EEENS1_32KernelTmaWarpSpecializedPingpongEEENS5_IJNSA_ILi64EEESG_NSA_ILi32EEEEEENS_10bfloat16_tENS5_IJlSB_lEEESJ_SK_NS4_8TiledMMAINS4_8MMA_AtomIJNS4_4SM904GMMA27MMA_64x64x16_F32BF16BF16_SSILNSO_5MajorE0ELSQ_0ELNSO_7ScaleInE1ELSR_1EEEEEENS4_6LayoutINS5_IJSB_SB_SB_EEENS5_IJNSA_ILi0EEESW_SW_EEEEENS5_IJNS4_10UnderscoreESZ_SZ_EEEEENS4_23SM90_TMA_LOAD_MULTICASTENS4_14ComposedLayoutINS4_7SwizzleILi2ELi4ELi3EEENS4_18smem_ptr_flag_bitsILi16EEENSU_INS5_IJNSA_ILi8EEESH_EEENS5_IJSH_SB_EEEEEEEvNS4_8identityENS4_13SM90_TMA_LOADES1C_vS1D_EENS_8epilogue10collective6detail29Sm90TmaWarpSpecializedAdapterINS1H_15DefaultEpilogueISJ_SK_SK_NS1G_6thread17LinearCombinationISJ_Li1EffLNS1L_9ScaleType4KindE0ELNS_15FloatRoundStyleE2ESJ_EENS1_15EpilogueDefaultEEEEEvvEEEEvNT_6ParamsE)
        /*0008*/ 	.word	0x000000a8


	//----- nvinfo : EIATTR_FRAME_SIZE
	.align		4
.L_15:
        /*000c*/ 	.byte	0x04, 0x11
        /*000e*/ 	.short	(.L_17 - .L_16)
	.align		4
.L_16:
        /*0010*/ 	.word	index@(_ZN7cutlass13device_kernelINS_4gemm6kernel13GemmUniversalIN4cute5tupleIJiiiiEEENS1_10collective13CollectiveMmaINS1_34MainloopSm90TmaGmmaWarpSpecializedILi5ENS5_IJNS4_1CILi1EEENSA_ILi2EEESB_EEENS1_32KernelTmaWarpSpecializedPingpongEEENS5_IJNSA_ILi64EEESG_NSA_ILi32EEEEEENS_10bfloat16_tENS5_IJlSB_lEEESJ_SK_NS4_8TiledMMAINS4_8MMA_AtomIJNS4_4SM904GMMA27MMA_64x64x16_F32BF16BF16_SSILNSO_5MajorE0ELSQ_0ELNSO_7ScaleInE1ELSR_1EEEEEENS4_6LayoutINS5_IJSB_SB_SB_EEENS5_IJNSA_ILi0EEESW_SW_EEEEENS5_IJNS4_10UnderscoreESZ_SZ_EEEEENS4_23SM90_TMA_LOAD_MULTICASTENS4_14ComposedLayoutINS4_7SwizzleILi2ELi4ELi3EEENS4_18smem_ptr_flag_bitsILi16EEENSU_INS5_IJNSA_ILi8EEESH_EEENS5_IJSH_SB_EEEEEEEvNS4_8identityENS4_13SM90_TMA_LOADES1C_vS1D_EENS_8epilogue10collective6detail29Sm90TmaWarpSpecializedAdapterINS1H_15DefaultEpilogueISJ_SK_SK_NS1G_6thread17LinearCombinationISJ_Li1EffLNS1L_9ScaleType4KindE0ELNS_15FloatRoundStyleE2ESJ_EENS1_15EpilogueDefaultEEEEEvvEEEEvNT_6ParamsE)
        /*0014*/ 	.word	0x00000008


	//----- nvinfo : EIATTR_MIN_STACK_SIZE
	.align		4
.L_17:
        /*0018*/ 	.byte	0x04, 0x12
        /*001a*/ 	.short	(.L_19 - .L_18)
	.align		4
.L_18:
        /*001c*/ 	.word	index@(_ZN7cutlass13device_kernelINS_4gemm6kernel13GemmUniversalIN4cute5tupleIJiiiiEEENS1_10collective13CollectiveMmaINS1_34MainloopSm90TmaGmmaWarpSpecializedILi5ENS5_IJNS4_1CILi1EEENSA_ILi2EEESB_EEENS1_32KernelTmaWarpSpecializedPingpongEEENS5_IJNSA_ILi64EEESG_NSA_ILi32EEEEEENS_10bfloat16_tENS5_IJlSB_lEEESJ_SK_NS4_8TiledMMAINS4_8MMA_AtomIJNS4_4SM904GMMA27MMA_64x64x16_F32BF16BF16_SSILNSO_5MajorE0ELSQ_0ELNSO_7ScaleInE1ELSR_1EEEEEENS4_6LayoutINS5_IJSB_SB_SB_EEENS5_IJNSA_ILi0EEESW_SW_EEEEENS5_IJNS4_10UnderscoreESZ_SZ_EEEEENS4_23SM90_TMA_LOAD_MULTICASTENS4_14ComposedLayoutINS4_7SwizzleILi2ELi4ELi3EEENS4_18smem_ptr_flag_bitsILi16EEENSU_INS5_IJNSA_ILi8EEESH_EEENS5_IJSH_SB_EEEEEEEvNS4_8identityENS4_13SM90_TMA_LOADES1C_vS1D_EENS_8epilogue10collective6detail29Sm90TmaWarpSpecializedAdapterINS1H_15DefaultEpilogueISJ_SK_SK_NS1G_6thread17LinearCombinationISJ_Li1EffLNS1L_9ScaleType4KindE0ELNS_15FloatRoundStyleE2ESJ_EENS1_15EpilogueDefaultEEEEEvvEEEEvNT_6ParamsE)
        /*0020*/ 	.word	0x00000008
.L_19:


//--------------------- .nv.compat                --------------------------
	.section	.nv.compat,"",@"SHT_CUDA_COMPAT_INFO"
	.align	4
        /*0000*/ 	.byte	0x02, 0x09, 0x01, 0x00, 0x02, 0x02, 0x04, 0x00, 0x02, 0x05, 0x05, 0x00, 0x03, 0x07, 0x01, 0x01
        /*0010*/ 	.byte	0x02, 0x03, 0x01, 0x00, 0x02, 0x06, 0x01, 0x00, 0x04, 0x0b, 0x08, 0x00, 0x00, 0x00, 0x00, 0x00
        /*0020*/ 	.byte	0x00, 0x00, 0x00, 0x00


//--------------------- .nv.info._ZN7cutlass13device_kernelINS_4gemm6kernel13GemmUniversalIN4cute5tupleIJiiiiEEENS1_10collective13CollectiveMmaINS1_34MainloopSm90TmaGmmaWarpSpecializedILi5ENS5_IJNS4_1CILi1EEENSA_ILi2EEESB_EEENS1_32KernelTmaWarpSpecializedPingpongEEENS5_IJNSA_ILi64EEESG_NSA_ILi32EEEEEENS_10bfloat16_tENS5_IJlSB_lEEESJ_SK_NS4_8TiledMMAINS4_8MMA_AtomIJNS4_4SM904GMMA27MMA_64x64x16_F32BF16BF16_SSILNSO_5MajorE0ELSQ_0ELNSO_7ScaleInE1ELSR_1EEEEEENS4_6LayoutINS5_IJSB_SB_SB_EEENS5_IJNSA_ILi0EEESW_SW_EEEEENS5_IJNS4_10UnderscoreESZ_SZ_EEEEENS4_23SM90_TMA_LOAD_MULTICASTENS4_14ComposedLayoutINS4_7SwizzleILi2ELi4ELi3EEENS4_18smem_ptr_flag_bitsILi16EEENSU_INS5_IJNSA_ILi8EEESH_EEENS5_IJSH_SB_EEEEEEEvNS4_8identityENS4_13SM90_TMA_LOADES1C_vS1D_EENS_8epilogue10collective6detail29Sm90TmaWarpSpecializedAdapterINS1H_15DefaultEpilogueISJ_SK_SK_NS1G_6thread17LinearCombinationISJ_Li1EffLNS1L_9ScaleType4KindE0ELNS_15FloatRoundStyleE2ESJ_EENS1_15EpilogueDefaultEEEEEvvEEEEvNT_6ParamsE --------------------------
	.section	.nv.info._ZN7cutlass13device_kernelINS_4gemm6kernel13GemmUniversalIN4cute5tupleIJiiiiEEENS1_10collective13CollectiveMmaINS1_34MainloopSm90TmaGmmaWarpSpecializedILi5ENS5_IJNS4_1CILi1EEENSA_ILi2EEESB_EEENS1_32KernelTmaWarpSpecializedPingpongEEENS5_IJNSA_ILi64EEESG_NSA_ILi32EEEEEENS_10bfloat16_tENS5_IJlSB_lEEESJ_SK_NS4_8TiledMMAINS4_8MMA_AtomIJNS4_4SM904GMMA27MMA_64x64x16_F32BF16BF16_SSILNSO_5MajorE0ELSQ_0ELNSO_7ScaleInE1ELSR_1EEEEEENS4_6LayoutINS5_IJSB_SB_SB_EEENS5_IJNSA_ILi0EEESW_SW_EEEEENS5_IJNS4_10UnderscoreESZ_SZ_EEEEENS4_23SM90_TMA_LOAD_MULTICASTENS4_14ComposedLayoutINS4_7SwizzleILi2ELi4ELi3EEENS4_18smem_ptr_flag_bitsILi16EEENSU_INS5_IJNSA_ILi8EEESH_EEENS5_IJSH_SB_EEEEEEEvNS4_8identityENS4_13SM90_TMA_LOADES1C_vS1D_EENS_8epilogue10collective6detail29Sm90TmaWarpSpecializedAdapterINS1H_15DefaultEpilogueISJ_SK_SK_NS1G_6thread17LinearCombinationISJ_Li1EffLNS1L_9ScaleType4KindE0ELNS_15FloatRoundStyleE2ESJ_EENS1_15EpilogueDefaultEEEEEvvEEEEvNT_6ParamsE,"",@"SHT_CUDA_INFO"
	.sectionflags	@""
	.align	4


	//----- nvinfo : EIATTR_CUDA_API_VERSION
	.align		4
        /*0000*/ 	.byte	0x04, 0x37
        /*0002*/ 	.short	(.L_21 - .L_20)
.L_20:
        /*0004*/ 	.word	0x00000082


	//----- nvinfo : EIATTR_KPARAM_INFO
	.align		4
.L_21:
        /*0008*/ 	.byte	0x04, 0x17
        /*000a*/ 	.short	(.L_23 - .L_22)
.L_22:
        /*000c*/ 	.word	0x00000000
        /*0010*/ 	.short	0x0000
        /*0012*/ 	.short	0x0070
        /*0014*/ 	.byte	0x00, 0xf0, 0x01, 0x10


	//----- nvinfo : EIATTR_SPARSE_MMA_MASK
	.align		4
.L_23:
        /*0018*/ 	.byte	0x03, 0x50
        /*001a*/ 	.short	0x0000


	//----- nvinfo : EIATTR_MAXREG_COUNT
	.align		4
        /*001c*/ 	.byte	0x03, 0x1b
        /*001e*/ 	.short	0x00a8


	//----- nvinfo : EIATTR_NUM_BARRIERS
	.align		4
        /*0020*/ 	.byte	0x02, 0x4c
        /*0022*/ 	.byte	0x01
	.zero		1


	//----- nvinfo : EIATTR_EXTERNS
	.align		4
        /*0024*/ 	.byte	0x04, 0x0f
        /*0026*/ 	.short	(.L_25 - .L_24)


	//   ....[0]....
	.align		4
.L_24:
        /*0028*/ 	.word	index@(__assertfail)


	//----- nvinfo : EIATTR_ANNOTATIONS
	.align		4
.L_25:
        /*002c*/ 	.byte	0x04, 0x55
        /*002e*/ 	.short	(.L_27 - .L_26)


	//   ....[0]....
.L_26:
        /*0030*/ 	.word	0x00000001
        /*0034*/ 	.byte	0x60, 0x0d, 0x00, 0x00, 0x01, 0x00, 0x00, 0x00, 0xe0, 0x42, 0x00, 0x00, 0x01, 0x00, 0x00, 0x00
        /*0044*/ 	.byte	0x60, 0x4f, 0x00, 0x00


	//----- nvinfo : EIATTR_MERCURY_ISA_VERSION
	.align		4
.L_27:
        /*0048*/ 	.byte	0x03, 0x5f
        /*004a*/ 	.short	0x0101


	//----- nvinfo : EIATTR_INT_WARP_WIDE_INSTR_OFFSETS
	.align		4
        /*004c*/ 	.byte	0x04, 0x31
        /*004e*/ 	.short	(.L_29 - .L_28)


	//   ....[0]....
.L_28:
        /*0050*/ 	.word	0x000004b0


	//   ....[1]....
        /*0054*/ 	.word	0x000004f0


	//   ....[2]....
        /*0058*/ 	.word	0x00000630


	//   ....[3]....
        /*005c*/ 	.word	0x00000640


	//   ....[4]....
        /*0060*/ 	.word	0x00000660


	//   ....[5]....
        /*0064*/ 	.word	0x00000680


	//   ....[6]....
        /*0068*/ 	.word	0x00000730


	//   ....[7]....
        /*006c*/ 	.word	0x00000780


	//   ....[8]....
        /*0070*/ 	.word	0x00001dd0


	//----- nvinfo : EIATTR_COOP_GROUP_MASK_REGIDS
	.align		4
.L_29:
        /*0074*/ 	.byte	0x04, 0x29
        /*0076*/ 	.short	(.L_31 - .L_30)


	//   ....[0]....
.L_30:
        /*0078*/ 	.word	0xffffffff


	//   ....[1]....
        /*007c*/ 	.word	0xffffffff


	//   ....[2]....
        /*0080*/ 	.word	0xffffffff


	//   ....[3]....
        /*0084*/ 	.word	0xffffffff


	//   ....[4]....
        /*0088*/ 	.word	0xffffffff


	//   ....[5]....
        /*008c*/ 	.word	0xffffffff


	//   ....[6]....
        /*0090*/ 	.word	0xffffffff


	//----- nvinfo : EIATTR_COOP_GROUP_INSTR_OFFSETS
	.align		4
.L_31:
        /*0094*/ 	.byte	0x04, 0x28
        /*0096*/ 	.short	(.L_33 - .L_32)


	//   ....[0]....
.L_32:
        /*0098*/ 	.word	0x00000070


	//   ....[1]....
        /*009c*/ 	.word	0x00000080


	//   ....[2]....
        /*00a0*/ 	.word	0x00000140


	//   ....[3]....
        /*00a4*/ 	.word	0x000002f0


	//   ....[4]....
        /*00a8*/ 	.word	0x00000330


	//   ....[5]....
        /*00ac*/ 	.word	0x000007d0


	//   ....[6]....
        /*00b0*/ 	.word	0x00000900


	//----- nvinfo : EIATTR_REG_RECONFIG
	.align		4
.L_33:
        /*00b4*/ 	.byte	0x01, 0x54
	.zero		2


	//----- nvinfo : EIATTR_SYSCALL_OFFSETS
	.align		4
        /*00b8*/ 	.byte	0x04, 0x46
        /*00ba*/ 	.short	(.L_35 - .L_34)


	//   ....[0]....
.L_34:
        /*00bc*/ 	.word	0x00001810


	//----- nvinfo : EIATTR_MBARRIER_INSTR_OFFSETS
	.align		4
.L_35:
        /*00c0*/ 	.byte	0x04, 0x39
        /*00c2*/ 	.short	(.L_37 - .L_36)


	//   ....[0]....
.L_36:
        /*00c4*/ 	.word	0x00000240
        /*00c8*/ 	.word	0x000000ff
        /*00cc*/ 	.word	0x00000000
        /*00d0*/ 	.short	0x0100
        /*00d2*/ 	.byte	0x08
	.zero		1


	//   ....[1]....
        /*00d4*/ 	.word	0x00000250
        /*00d8*/ 	.word	0x000000ff
        /*00dc*/ 	.word	0x00000028
        /*00e0*/ 	.short	0x0100
        /*00e2*/ 	.byte	0x08
	.zero		1


	//   ....[2]....
        /*00e4*/ 	.word	0x00000260
        /*00e8*/ 	.word	0x000000ff
        /*00ec*/ 	.word	0x00000008
        /*00f0*/ 	.short	0x0100
        /*00f2*/ 	.byte	0x08
	.zero		1


	//   ....[3]....
        /*00f4*/ 	.word	0x00000270
        /*00f8*/ 	.word	0x000000ff
        /*00fc*/ 	.word	0x00000030
        /*0100*/ 	.short	0x0100
        /*0102*/ 	.byte	0x08
	.zero		1


	//   ....[4]....
        /*0104*/ 	.word	0x00000280
        /*0108*/ 	.word	0x000000ff
        /*010c*/ 	.word	0x00000010
        /*0110*/ 	.short	0x0100
        /*0112*/ 	.byte	0x08
	.zero		1


	//   ....[5]....
        /*0114*/ 	.word	0x00000290
        /*0118*/ 	.word	0x000000ff
        /*011c*/ 	.word	0x00000038
        /*0120*/ 	.short	0x0100
        /*0122*/ 	.byte	0x08
	.zero		1


	//   ....[6]....
        /*0124*/ 	.word	0x000002a0
        /*0128*/ 	.word	0x000000ff
        /*012c*/ 	.word	0x00000018
        /*0130*/ 	.short	0x0100
        /*0132*/ 	.byte	0x08
	.zero		1


	//   ....[7]....
        /*0134*/ 	.word	0x000002b0
        /*0138*/ 	.word	0x000000ff
        /*013c*/ 	.word	0x00000040
        /*0140*/ 	.short	0x0100
        /*0142*/ 	.byte	0x08
	.zero		1


	//   ....[8]....
        /*0144*/ 	.word	0x000002c0
        /*0148*/ 	.word	0x000000ff
        /*014c*/ 	.word	0x00000020
        /*0150*/ 	.short	0x0100
        /*0152*/ 	.byte	0x08
	.zero		1


	//   ....[9]....
        /*0154*/ 	.word	0x000002d0
        /*0158*/ 	.word	0x000000ff
        /*015c*/ 	.word	0x00000048
        /*0160*/ 	.short	0x0100
        /*0162*/ 	.byte	0x08
	.zero		1


	//   ....[10]....
        /*0164*/ 	.word	0x000007b0
        /*0168*/ 	.word	0x000000ff
        /*016c*/ 	.word	0x00000080
        /*0170*/ 	.short	0x0100
        /*0172*/ 	.byte	0x08
	.zero		1


	//   ....[11]....
        /*0174*/ 	.word	0x00000850
        /*0178*/ 	.word	0x000000ff
        /*017c*/ 	.word	0x00000088
        /*0180*/ 	.short	0x0100
        /*0182*/ 	.byte	0x08
	.zero		1


	//   ....[12]....
        /*0184*/ 	.word	0x00000880
        /*0188*/ 	.word	0x000000ff
        /*018c*/ 	.word	0x00000060
        /*0190*/ 	.short	0x0100
        /*0192*/ 	.byte	0x09
	.zero		1


	//   ....[13]....
        /*0194*/ 	.word	0x00000890
        /*0198*/ 	.word	0x000000ff
        /*019c*/ 	.word	0x00000068
        /*01a0*/ 	.short	0x0100
        /*01a2*/ 	.byte	0x09
	.zero		1


	//   ....[14]....
        /*01a4*/ 	.word	0x000008a0
        /*01a8*/ 	.word	0x000000ff
        /*01ac*/ 	.word	0x00000070
        /*01b0*/ 	.short	0x0100
        /*01b2*/ 	.byte	0x09
	.zero		1


	//   ....[15]....
        /*01b4*/ 	.word	0x000008b0
        /*01b8*/ 	.word	0x000000ff
        /*01bc*/ 	.word	0x00000078
        /*01c0*/ 	.short	0x0100
        /*01c2*/ 	.byte	0x09
	.zero		1


	//   ....[16]....
        /*01c4*/ 	.word	0x000016f0
        /*01c8*/ 	.word	0x0000003e
        /*01cc*/ 	.word	0x00000000
        /*01d0*/ 	.short	0x010a
        /*01d2*/ 	.byte	0x2a
	.zero		1


	//   ....[17]....
        /*01d4*/ 	.word	0x00001890
        /*01d8*/ 	.word	0x00000003
        /*01dc*/ 	.word	0x00000000
        /*01e0*/ 	.short	0x010a
        /*01e2*/ 	.byte	0x3f
	.zero		1


	//   ....[18]....
        /*01e4*/ 	.word	0x000018d0
        /*01e8*/ 	.word	0x00000003
        /*01ec*/ 	.word	0x00000000
        /*01f0*/ 	.short	0x010a
        /*01f2*/ 	.byte	0x3f
	.zero		1


	//   ....[19]....
        /*01f4*/ 	.word	0x00001ad0
        /*01f8*/ 	.word	0x000000ff
        /*01fc*/ 	.word	0x00000000
        /*0200*/ 	.short	0x010a
        /*0202*/ 	.byte	0x04
	.zero		1


	//   ....[20]....
        /*0204*/ 	.word	0x00001b10
        /*0208*/ 	.word	0x000000ff
        /*020c*/ 	.word	0x00000000
        /*0210*/ 	.short	0x010a
        /*0212*/ 	.byte	0x04
	.zero		1


	//   ....[21]....
        /*0214*/ 	.word	0x00001c70
        /*0218*/ 	.word	0x00000005
        /*021c*/ 	.word	0x00000000
        /*0220*/ 	.short	0x0101
        /*0222*/ 	.byte	0x3f
	.zero		1


	//   ....[22]....
        /*0224*/ 	.word	0x00001d70
        /*0228*/ 	.word	0x0000003f
        /*022c*/ 	.word	0x00000000
        /*0230*/ 	.short	0x0101
        /*0232*/ 	.byte	0x2f
	.zero		1


	//   ....[23]....
        /*0234*/ 	.word	0x00001e70
        /*0238*/ 	.word	0x00000003
        /*023c*/ 	.word	0x00000000
        /*0240*/ 	.short	0x0101
        /*0242*/ 	.byte	0x3f
	.zero		1


	//   ....[24]....
        /*0244*/ 	.word	0x00001f30
        /*0248*/ 	.word	0x0000003e
        /*024c*/ 	.word	0x00000010
        /*0250*/ 	.short	0x010a
        /*0252*/ 	.byte	0x2a
	.zero		1


	//   ....[25]....
        /*0254*/ 	.word	0x00004300
        /*0258*/ 	.word	0x00000041
        /*025c*/ 	.word	0x00000000
        /*0260*/ 	.short	0x0101
        /*0262*/ 	.byte	0x2f
	.zero		1


	//   ....[26]....
        /*0264*/ 	.word	0x00004ca0
        /*0268*/ 	.word	0x0000000c
        /*026c*/ 	.word	0x00000028
        /*0270*/ 	.short	0x010a
        /*0272*/ 	.byte	0x3f
	.zero		1


	//   ....[27]....
        /*0274*/ 	.word	0x00005070
        /*0278*/ 	.word	0x00000004
        /*027c*/ 	.word	0x00000088
        /*0280*/ 	.short	0x0101
        /*0282*/ 	.byte	0x3f
	.zero		1


	//   ....[28]....
        /*0284*/ 	.word	0x000057f0
        /*0288*/ 	.word	0x00000007
        /*028c*/ 	.word	0x00000000
        /*0290*/ 	.short	0x010a
        /*0292*/ 	.byte	0x3f
	.zero		1


	//   ....[29]....
        /*0294*/ 	.word	0x00005870
        /*0298*/ 	.word	0x00000009
        /*029c*/ 	.word	0x00000000
        /*02a0*/ 	.short	0x010a
        /*02a2*/ 	.byte	0x3f
	.zero		1


	//   ....[30]....
        /*02a4*/ 	.word	0x00005900
        /*02a8*/ 	.word	0x00000006
        /*02ac*/ 	.word	0x00000000
        /*02b0*/ 	.short	0x010a
        /*02b2*/ 	.byte	0x3f
	.zero		1


	//   ....[31]....
        /*02b4*/ 	.word	0x00005990
        /*02b8*/ 	.word	0x00000009
        /*02bc*/ 	.word	0x00000000
        /*02c0*/ 	.short	0x010a
        /*02c2*/ 	.byte	0x3f
	.zero		1


	//   ....[32]....
        /*02c4*/ 	.word	0x00005a20
        /*02c8*/ 	.word	0x00000003
        /*02cc*/ 	.word	0x00000000
        /*02d0*/ 	.short	0x010a
        /*02d2*/ 	.byte	0x3f
	.zero		1


	//   ....[33]....
        /*02d4*/ 	.word	0x00005a80
        /*02d8*/ 	.word	0x00000040
        /*02dc*/ 	.word	0x00000000
        /*02e0*/ 	.short	0x010a
        /*02e2*/ 	.byte	0x3f
	.zero		1


	//   ....[34]....
        /*02e4*/ 	.word	0x00005ad0
        /*02e8*/ 	.word	0x00000003
        /*02ec*/ 	.word	0x00000000
        /*02f0*/ 	.short	0x010a
        /*02f2*/ 	.byte	0x3f
	.zero		1


	//   ....[35]....
        /*02f4*/ 	.word	0x00005b30
        /*02f8*/ 	.word	0x00000005
        /*02fc*/ 	.word	0x00000000
        /*0300*/ 	.short	0x010a
        /*0302*/ 	.byte	0x3f
	.zero		1


	//   ....[36]....
        /*0304*/ 	.word	0x00005b80
        /*0308*/ 	.word	0x00000040
        /*030c*/ 	.word	0x00000010
        /*0310*/ 	.short	0x010a
        /*0312*/ 	.byte	0x3f
	.zero		1


	//   ....[37]....
        /*0314*/ 	.word	0x00005c50
        /*0318*/ 	.word	0x0000000c
        /*031c*/ 	.word	0x00000028
        /*0320*/ 	.short	0x010a
        /*0322*/ 	.byte	0x3f
	.zero		1


	//   ....[38]....
        /*0324*/ 	.word	0x00005d20
        /*0328*/ 	.word	0x00000007
        /*032c*/ 	.word	0x00000000
        /*0330*/ 	.short	0x010a
        /*0332*/ 	.byte	0x3f
	.zero		1


	//   ....[39]....
        /*0334*/ 	.word	0x00005d70
        /*0338*/ 	.word	0x00000009
        /*033c*/ 	.word	0x00000000
        /*0340*/ 	.short	0x010a
        /*0342*/ 	.byte	0x3f
	.zero		1


	//   ....[40]....
        /*0344*/ 	.word	0x00005dc0
        /*0348*/ 	.word	0x00000006
        /*034c*/ 	.word	0x00000000
        /*0350*/ 	.short	0x010a
        /*0352*/ 	.byte	0x3f
	.zero		1


	//   ....[41]....
        /*0354*/ 	.word	0x00005e10
        /*0358*/ 	.word	0x00000009
        /*035c*/ 	.word	0x00000000
        /*0360*/ 	.short	0x010a
        /*0362*/ 	.byte	0x3f
	.zero		1


	//----- nvinfo : EIATTR_NUM_MBARRIERS
	.align		4
.L_37:
        /*0364*/ 	.byte	0x03, 0x38
        /*0366*/ 	.short	0x0010


	//----- nvinfo : EIATTR_EXIT_INSTR_OFFSETS
	.align		4
        /*0368*/ 	.byte	0x04, 0x1c
        /*036a*/ 	.short	(.L_39 - .L_38)


	//   ....[0]....
.L_38:
        /*036c*/ 	.word	0x000013a0


	//   ....[1]....
        /*0370*/ 	.word	0x00001400


	//   ....[2]....
        /*0374*/ 	.word	0x00004990


	//   ....[3]....
        /*0378*/ 	.word	0x000049c0


	//   ....[4]....
        /*037c*/ 	.word	0x00005a70


	//----- nvinfo : EIATTR_MAX_THREADS
	.align		4
.L_39:
        /*0380*/ 	.byte	0x04, 0x05
        /*0382*/ 	.short	(.L_41 - .L_40)
.L_40:
        /*0384*/ 	.word	0x00000180
        /*0388*/ 	.word	0x00000001
        /*038c*/ 	.word	0x00000001


	//----- nvinfo : EIATTR_CRS_STACK_SIZE
	.align		4
.L_41:
        /*0390*/ 	.byte	0x04, 0x1e
        /*0392*/ 	.short	(.L_43 - .L_42)
.L_42:
        /*0394*/ 	.word	0x00000000


	//----- nvinfo : EIATTR_CBANK_PARAM_SIZE
	.align		4
.L_43:
        /*0398*/ 	.byte	0x03, 0x19
        /*039a*/ 	.short	0x0470


	//----- nvinfo : EIATTR_PARAM_CBANK
	.align		4
        /*039c*/ 	.byte	0x04, 0x0a
        /*039e*/ 	.short	(.L_45 - .L_44)
	.align		4
.L_44:
        /*03a0*/ 	.word	index@(.nv.constant0._ZN7cutlass13device_kernelINS_4gemm6kernel13GemmUniversalIN4cute5tupleIJiiiiEEENS1_10collective13CollectiveMmaINS1_34MainloopSm90TmaGmmaWarpSpecializedILi5ENS5_IJNS4_1CILi1EEENSA_ILi2EEESB_EEENS1_32KernelTmaWarpSpecializedPingpongEEENS5_IJNSA_ILi64EEESG_NSA_ILi32EEEEEENS_10bfloat16_tENS5_IJlSB_lEEESJ_SK_NS4_8TiledMMAINS4_8MMA_AtomIJNS4_4SM904GMMA27MMA_64x64x16_F32BF16BF16_SSILNSO_5MajorE0ELSQ_0ELNSO_7ScaleInE1ELSR_1EEEEEENS4_6LayoutINS5_IJSB_SB_SB_EEENS5_IJNSA_ILi0EEESW_SW_EEEEENS5_IJNS4_10UnderscoreESZ_SZ_EEEEENS4_23SM90_TMA_LOAD_MULTICASTENS4_14ComposedLayoutINS4_7SwizzleILi2ELi4ELi3EEENS4_18smem_ptr_flag_bitsILi16EEENSU_INS5_IJNSA_ILi8EEESH_EEENS5_IJSH_SB_EEEEEEEvNS4_8identityENS4_13SM90_TMA_LOADES1C_vS1D_EENS_8epilogue10collective6detail29Sm90TmaWarpSpecializedAdapterINS1H_15DefaultEpilogueISJ_SK_SK_NS1G_6thread17LinearCombinationISJ_Li1EffLNS1L_9ScaleType4KindE0ELNS_15FloatRoundStyleE2ESJ_EENS1_15EpilogueDefaultEEEEEvvEEEEvNT_6ParamsE)
        /*03a4*/ 	.short	0x0210
        /*03a6*/ 	.short	0x0470


	//----- nvinfo : EIATTR_SW_WAR
	.align		4
.L_45:
        /*03a8*/ 	.byte	0x04, 0x36
        /*03aa*/ 	.short	(.L_47 - .L_46)
.L_46:
        /*03ac*/ 	.word	0x00000008
.L_47:


//--------------------- .nv.callgraph             --------------------------
	.section	.nv.callgraph,"",@"SHT_CUDA_CALLGRAPH"
	.align	4
	.sectionentsize	8
	.align		4
        /*0000*/ 	.word	0x00000000
	.align		4
        /*0004*/ 	.word	0xffffffff
	.align		4
        /*0008*/ 	.word	index@(_ZN7cutlass13device_kernelINS_4gemm6kernel13GemmUniversalIN4cute5tupleIJiiiiEEENS1_10collective13CollectiveMmaINS1_34MainloopSm90TmaGmmaWarpSpecializedILi5ENS5_IJNS4_1CILi1EEENSA_ILi2EEESB_EEENS1_32KernelTmaWarpSpecializedPingpongEEENS5_IJNSA_ILi64EEESG_NSA_ILi32EEEEEENS_10bfloat16_tENS5_IJlSB_lEEESJ_SK_NS4_8TiledMMAINS4_8MMA_AtomIJNS4_4SM904GMMA27MMA_64x64x16_F32BF16BF16_SSILNSO_5MajorE0ELSQ_0ELNSO_7ScaleInE1ELSR_1EEEEEENS4_6LayoutINS5_IJSB_SB_SB_EEENS5_IJNSA_ILi0EEESW_SW_EEEEENS5_IJNS4_10UnderscoreESZ_SZ_EEEEENS4_23SM90_TMA_LOAD_MULTICASTENS4_14ComposedLayoutINS4_7SwizzleILi2ELi4ELi3EEENS4_18smem_ptr_flag_bitsILi16EEENSU_INS5_IJNSA_ILi8EEESH_EEENS5_IJSH_SB_EEEEEEEvNS4_8identityENS4_13SM90_TMA_LOADES1C_vS1D_EENS_8epilogue10collective6detail29Sm90TmaWarpSpecializedAdapterINS1H_15DefaultEpilogueISJ_SK_SK_NS1G_6thread17LinearCombinationISJ_Li1EffLNS1L_9ScaleType4KindE0ELNS_15FloatRoundStyleE2ESJ_EENS1_15EpilogueDefaultEEEEEvvEEEEvNT_6ParamsE)
	.align		4
        /*000c*/ 	.word	index@(__assertfail)
	.align		4
        /*0010*/ 	.word	0x00000000
	.align		4
        /*0014*/ 	.word	0xfffffffe
	.align		4
        /*0018*/ 	.word	0x00000000
	.align		4
        /*001c*/ 	.word	0xfffffffd
	.align		4
        /*0020*/ 	.word	0x00000000
	.align		4
        /*0024*/ 	.word	0xfffffffc


//--------------------- .nv.constant4             --------------------------
	.section	.nv.constant4,"a",@progbits
	.align	8
	.align		8
.nv.constant4:
        /*0000*/ 	.dword	__assertfail
	.align		8
        /*0008*/ 	.dword	__unnamed_1
	.align		8
        /*0010*/ 	.dword	_ZN39_INTERNAL_eaf07e79_4_k_cu_f49dd38f_32214cuda3std3__45__cpo5beginE
	.align		8
        /*0018*/ 	.dword	_ZN39_INTERNAL_eaf07e79_4_k_cu_f49dd38f_32214cuda3std3__45__cpo3endE
	.align		8
        /*0020*/ 	.dword	_ZN39_INTERNAL_eaf07e79_4_k_cu_f49dd38f_32214cuda3std3__45__cpo6cbeginE
	.align		8
        /*0028*/ 	.dword	_ZN39_INTERNAL_eaf07e79_4_k_cu_f49dd38f_32214cuda3std3__45__cpo4cendE
	.align		8
        /*0030*/ 	.dword	_ZN39_INTERNAL_eaf07e79_4_k_cu_f49dd38f_32214cuda3std3__441_GLOBAL__N__eaf07e79_4_k_cu_f49dd38f_32216ignoreE
	.align		8
        /*0038*/ 	.dword	_ZN39_INTERNAL_eaf07e79_4_k_cu_f49dd38f_32214cuda3std3__419piecewise_constructE
	.align		8
        /*0040*/ 	.dword	_ZN39_INTERNAL_eaf07e79_4_k_cu_f49dd38f_32214cuda3std3__48in_placeE
	.align		8
        /*0048*/ 	.dword	_ZN39_INTERNAL_eaf07e79_4_k_cu_f49dd38f_32214cuda3std6ranges3__45__cpo4swapE
	.align		8
        /*0050*/ 	.dword	_ZN39_INTERNAL_eaf07e79_4_k_cu_f49dd38f_32214cuda3std6ranges3__45__cpo9iter_moveE
	.align		8
        /*0058*/ 	.dword	_ZN39_INTERNAL_eaf07e79_4_k_cu_f49dd38f_32214cute7productE
	.align		8
        /*0060*/ 	.dword	_ZN39_INTERNAL_eaf07e79_4_k_cu_f49dd38f_32214cute1_E
	.align		8
        /*0068*/ 	.dword	$str$22
	.align		8
        /*0070*/ 	.dword	$str$23


//--------------------- .text._ZN7cutlass13device_kernelINS_4gemm6kernel13GemmUniversalIN4cute5tupleIJiiiiEEENS1_10collective13CollectiveMmaINS1_34MainloopSm90TmaGmmaWarpSpecializedILi5ENS5_IJNS4_1CILi1EEENSA_ILi2EEESB_EEENS1_32KernelTmaWarpSpecializedPingpongEEENS5_IJNSA_ILi64EEESG_NSA_ILi32EEEEEENS_10bfloat16_tENS5_IJlSB_lEEESJ_SK_NS4_8TiledMMAINS4_8MMA_AtomIJNS4_4SM904GMMA27MMA_64x64x16_F32BF16BF16_SSILNSO_5MajorE0ELSQ_0ELNSO_7ScaleInE1ELSR_1EEEEEENS4_6LayoutINS5_IJSB_SB_SB_EEENS5_IJNSA_ILi0EEESW_SW_EEEEENS5_IJNS4_10UnderscoreESZ_SZ_EEEEENS4_23SM90_TMA_LOAD_MULTICASTENS4_14ComposedLayoutINS4_7SwizzleILi2ELi4ELi3EEENS4_18smem_ptr_flag_bitsILi16EEENSU_INS5_IJNSA_ILi8EEESH_EEENS5_IJSH_SB_EEEEEEEvNS4_8identityENS4_13SM90_TMA_LOADES1C_vS1D_EENS_8epilogue10collective6detail29Sm90TmaWarpSpecializedAdapterINS1H_15DefaultEpilogueISJ_SK_SK_NS1G_6thread17LinearCombinationISJ_Li1EffLNS1L_9ScaleType4KindE0ELNS_15FloatRoundStyleE2ESJ_EENS1_15EpilogueDefaultEEEEEvvEEEEvNT_6ParamsE --------------------------
	.section	.text._ZN7cutlass13device_kernelINS_4gemm6kernel13GemmUniversalIN4cute5tupleIJiiiiEEENS1_10collective13CollectiveMmaINS1_34MainloopSm90TmaGmmaWarpSpecializedILi5ENS5_IJNS4_1CILi1EEENSA_ILi2EEESB_EEENS1_32KernelTmaWarpSpecializedPingpongEEENS5_IJNSA_ILi64EEESG_NSA_ILi32EEEEEENS_10bfloat16_tENS5_IJlSB_lEEESJ_SK_NS4_8TiledMMAINS4_8MMA_AtomIJNS4_4SM904GMMA27MMA_64x64x16_F32BF16BF16_SSILNSO_5MajorE0ELSQ_0ELNSO_7ScaleInE1ELSR_1EEEEEENS4_6LayoutINS5_IJSB_SB_SB_EEENS5_IJNSA_ILi0EEESW_SW_EEEEENS5_IJNS4_10UnderscoreESZ_SZ_EEEEENS4_23SM90_TMA_LOAD_MULTICASTENS4_14ComposedLayoutINS4_7SwizzleILi2ELi4ELi3EEENS4_18smem_ptr_flag_bitsILi16EEENSU_INS5_IJNSA_ILi8EEESH_EEENS5_IJSH_SB_EEEEEEEvNS4_8identityENS4_13SM90_TMA_LOADES1C_vS1D_EENS_8epilogue10collective6detail29Sm90TmaWarpSpecializedAdapterINS1H_15DefaultEpilogueISJ_SK_SK_NS1G_6thread17LinearCombinationISJ_Li1EffLNS1L_9ScaleType4KindE0ELNS_15FloatRoundStyleE2ESJ_EENS1_15EpilogueDefaultEEEEEvvEEEEvNT_6ParamsE,"ax",@progbits
	.align	128
.text._ZN7cutlass13device_kernelINS_4gemm6kernel13GemmUniversalIN4cute5tupleIJiiiiEEENS1_10collective13CollectiveMmaINS1_34MainloopSm90TmaGmmaWarpSpecializedILi5ENS5_IJNS4_1CILi1EEENSA_ILi2EEESB_EEENS1_32KernelTmaWarpSpecializedPingpongEEENS5_IJNSA_ILi64EEESG_NSA_ILi32EEEEEENS_10bfloat16_tENS5_IJlSB_lEEESJ_SK_NS4_8TiledMMAINS4_8MMA_AtomIJNS4_4SM904GMMA27MMA_64x64x16_F32BF16BF16_SSILNSO_5MajorE0ELSQ_0ELNSO_7ScaleInE1ELSR_1EEEEEENS4_6LayoutINS5_IJSB_SB_SB_EEENS5_IJNSA_ILi0EEESW_SW_EEEEENS5_IJNS4_10UnderscoreESZ_SZ_EEEEENS4_23SM90_TMA_LOAD_MULTICASTENS4_14ComposedLayoutINS4_7SwizzleILi2ELi4ELi3EEENS4_18smem_ptr_flag_bitsILi16EEENSU_INS5_IJNSA_ILi8EEESH_EEENS5_IJSH_SB_EEEEEEEvNS4_8identityENS4_13SM90_TMA_LOADES1C_vS1D_EENS_8epilogue10collective6detail29Sm90TmaWarpSpecializedAdapterINS1H_15DefaultEpilogueISJ_SK_SK_NS1G_6thread17LinearCombinationISJ_Li1EffLNS1L_9ScaleType4KindE0ELNS_15FloatRoundStyleE2ESJ_EENS1_15EpilogueDefaultEEEEEvvEEEEvNT_6ParamsE:
        .type           _ZN7cutlass13device_kernelINS_4gemm6kernel13GemmUniversalIN4cute5tupleIJiiiiEEENS1_10collective13CollectiveMmaINS1_34MainloopSm90TmaGmmaWarpSpecializedILi5ENS5_IJNS4_1CILi1EEENSA_ILi2EEESB_EEENS1_32KernelTmaWarpSpecializedPingpongEEENS5_IJNSA_ILi64EEESG_NSA_ILi32EEEEEENS_10bfloat16_tENS5_IJlSB_lEEESJ_SK_NS4_8TiledMMAINS4_8MMA_AtomIJNS4_4SM904GMMA27MMA_64x64x16_F32BF16BF16_SSILNSO_5MajorE0ELSQ_0ELNSO_7ScaleInE1ELSR_1EEEEEENS4_6LayoutINS5_IJSB_SB_SB_EEENS5_IJNSA_ILi0EEESW_SW_EEEEENS5_IJNS4_10UnderscoreESZ_SZ_EEEEENS4_23SM90_TMA_LOAD_MULTICASTENS4_14ComposedLayoutINS4_7SwizzleILi2ELi4ELi3EEENS4_18smem_ptr_flag_bitsILi16EEENSU_INS5_IJNSA_ILi8EEESH_EEENS5_IJSH_SB_EEEEEEEvNS4_8identityENS4_13SM90_TMA_LOADES1C_vS1D_EENS_8epilogue10collective6detail29Sm90TmaWarpSpecializedAdapterINS1H_15DefaultEpilogueISJ_SK_SK_NS1G_6thread17LinearCombinationISJ_Li1EffLNS1L_9ScaleType4KindE0ELNS_15FloatRoundStyleE2ESJ_EENS1_15EpilogueDefaultEEEEEvvEEEEvNT_6ParamsE,@function
        .size           _ZN7cutlass13device_kernelINS_4gemm6kernel13GemmUniversalIN4cute5tupleIJiiiiEEENS1_10collective13CollectiveMmaINS1_34MainloopSm90TmaGmmaWarpSpecializedILi5ENS5_IJNS4_1CILi1EEENSA_ILi2EEESB_EEENS1_32KernelTmaWarpSpecializedPingpongEEENS5_IJNSA_ILi64EEESG_NSA_ILi32EEEEEENS_10bfloat16_tENS5_IJlSB_lEEESJ_SK_NS4_8TiledMMAINS4_8MMA_AtomIJNS4_4SM904GMMA27MMA_64x64x16_F32BF16BF16_SSILNSO_5MajorE0ELSQ_0ELNSO_7ScaleInE1ELSR_1EEEEEENS4_6LayoutINS5_IJSB_SB_SB_EEENS5_IJNSA_ILi0EEESW_SW_EEEEENS5_IJNS4_10UnderscoreESZ_SZ_EEEEENS4_23SM90_TMA_LOAD_MULTICASTENS4_14ComposedLayoutINS4_7SwizzleILi2ELi4ELi3EEENS4_18smem_ptr_flag_bitsILi16EEENSU_INS5_IJNSA_ILi8EEESH_EEENS5_IJSH_SB_EEEEEEEvNS4_8identityENS4_13SM90_TMA_LOADES1C_vS1D_EENS_8epilogue10collective6detail29Sm90TmaWarpSpecializedAdapterINS1H_15DefaultEpilogueISJ_SK_SK_NS1G_6thread17LinearCombinationISJ_Li1EffLNS1L_9ScaleType4KindE0ELNS_15FloatRoundStyleE2ESJ_EENS1_15EpilogueDefaultEEEEEvvEEEEvNT_6ParamsE,(.L_x_139 - _ZN7cutlass13device_kernelINS_4gemm6kernel13GemmUniversalIN4cute5tupleIJiiiiEEENS1_10collective13CollectiveMmaINS1_34MainloopSm90TmaGmmaWarpSpecializedILi5ENS5_IJNS4_1CILi1EEENSA_ILi2EEESB_EEENS1_32KernelTmaWarpSpecializedPingpongEEENS5_IJNSA_ILi64EEESG_NSA_ILi32EEEEEENS_10bfloat16_tENS5_IJlSB_lEEESJ_SK_NS4_8TiledMMAINS4_8MMA_AtomIJNS4_4SM904GMMA27MMA_64x64x16_F32BF16BF16_SSILNSO_5MajorE0ELSQ_0ELNSO_7ScaleInE1ELSR_1EEEEEENS4_6LayoutINS5_IJSB_SB_SB_EEENS5_IJNSA_ILi0EEESW_SW_EEEEENS5_IJNS4_10UnderscoreESZ_SZ_EEEEENS4_23SM90_TMA_LOAD_MULTICASTENS4_14ComposedLayoutINS4_7SwizzleILi2ELi4ELi3EEENS4_18smem_ptr_flag_bitsILi16EEENSU_INS5_IJNSA_ILi8EEESH_EEENS5_IJSH_SB_EEEEEEEvNS4_8identityENS4_13SM90_TMA_LOADES1C_vS1D_EENS_8epilogue10collective6detail29Sm90TmaWarpSpecializedAdapterINS1H_15DefaultEpilogueISJ_SK_SK_NS1G_6thread17LinearCombinationISJ_Li1EffLNS1L_9ScaleType4KindE0ELNS_15FloatRoundStyleE2ESJ_EENS1_15EpilogueDefaultEEEEEvvEEEEvNT_6ParamsE)
        .other          _ZN7cutlass13device_kernelINS_4gemm6kernel13GemmUniversalIN4cute5tupleIJiiiiEEENS1_10collective13CollectiveMmaINS1_34MainloopSm90TmaGmmaWarpSpecializedILi5ENS5_IJNS4_1CILi1EEENSA_ILi2EEESB_EEENS1_32KernelTmaWarpSpecializedPingpongEEENS5_IJNSA_ILi64EEESG_NSA_ILi32EEEEEENS_10bfloat16_tENS5_IJlSB_lEEESJ_SK_NS4_8TiledMMAINS4_8MMA_AtomIJNS4_4SM904GMMA27MMA_64x64x16_F32BF16BF16_SSILNSO_5MajorE0ELSQ_0ELNSO_7ScaleInE1ELSR_1EEEEEENS4_6LayoutINS5_IJSB_SB_SB_EEENS5_IJNSA_ILi0EEESW_SW_EEEEENS5_IJNS4_10UnderscoreESZ_SZ_EEEEENS4_23SM90_TMA_LOAD_MULTICASTENS4_14ComposedLayoutINS4_7SwizzleILi2ELi4ELi3EEENS4_18smem_ptr_flag_bitsILi16EEENSU_INS5_IJNSA_ILi8EEESH_EEENS5_IJSH_SB_EEEEEEEvNS4_8identityENS4_13SM90_TMA_LOADES1C_vS1D_EENS_8epilogue10collective6detail29Sm90TmaWarpSpecializedAdapterINS1H_15DefaultEpilogueISJ_SK_SK_NS1G_6thread17LinearCombinationISJ_Li1EffLNS1L_9ScaleType4KindE0ELNS_15FloatRoundStyleE2ESJ_EENS1_15EpilogueDefaultEEEEEvvEEEEvNT_6ParamsE,@"STO_CUDA_ENTRY STV_DEFAULT"
_ZN7cutlass13device_kernelINS_4gemm6kernel13GemmUniversalIN4cute5tupleIJiiiiEEENS1_10collective13CollectiveMmaINS1_34MainloopSm90TmaGmmaWarpSpecializedILi5ENS5_IJNS4_1CILi1EEENSA_ILi2EEESB_EEENS1_32KernelTmaWarpSpecializedPingpongEEENS5_IJNSA_ILi64EEESG_NSA_ILi32EEEEEENS_10bfloat16_tENS5_IJlSB_lEEESJ_SK_NS4_8TiledMMAINS4_8MMA_AtomIJNS4_4SM904GMMA27MMA_64x64x16_F32BF16BF16_SSILNSO_5MajorE0ELSQ_0ELNSO_7ScaleInE1ELSR_1EEEEEENS4_6LayoutINS5_IJSB_SB_SB_EEENS5_IJNSA_ILi0EEESW_SW_EEEEENS5_IJNS4_10UnderscoreESZ_SZ_EEEEENS4_23SM90_TMA_LOAD_MULTICASTENS4_14ComposedLayoutINS4_7SwizzleILi2ELi4ELi3EEENS4_18smem_ptr_flag_bitsILi16EEENSU_INS5_IJNSA_ILi8EEESH_EEENS5_IJSH_SB_EEEEEEEvNS4_8identityENS4_13SM90_TMA_LOADES1C_vS1D_EENS_8epilogue10collective6detail29Sm90TmaWarpSpecializedAdapterINS1H_15DefaultEpilogueISJ_SK_SK_NS1G_6thread17LinearCombinationISJ_Li1EffLNS1L_9ScaleType4KindE0ELNS_15FloatRoundStyleE2ESJ_EENS1_15EpilogueDefaultEEEEEvvEEEEvNT_6ParamsE:
[----:B------:R-:W0:Y:S02]  /*0000*/  LDC R1, c[0x0][0x28] ;  /* 0x00000a00ff017b82 */ /* 0x000e240000000800 */
[----:B0-----:R-:W-:Y:S01]  /*0010*/  VIADD R1, R1, 0xfffffff8 ;  /* 0xfffffff801017836 */ /* 0x001fe20000000000 */
[----:B------:R-:W0:Y:S01]  /*0020*/  S2R R4, SR_TID.X ;  /* 0x0000000000047919 */ /* 0x000e220000002100 */
[----:B------:R-:W-:Y:S01]  /*0030*/  ELECT P0, URZ, PT ;  /* 0x00000000003f782f */ /* 0x000fe20003800000 */
[----:B------:R-:W-:Y:S01]  /*0040*/  BSSY B0, `(.L_x_0) ;  /* 0x000000f000007945 */ /* 0x000fe20003800000 */
[--C-:B0-----:R-:W-:Y:S02]  /*0050*/  SHF.R.U32.HI R2, RZ, 0x5, R4.reuse ;  /* 0x00000005ff027819 */ /* 0x101fe40000011604 */
[----:B------:R-:W-:-:S03]  /*0060*/  SHF.R.U32.HI R7, RZ, 0x7, R4 ;  /* 0x00000007ff077819 */ /* 0x000fc60000011604 */
[----:B------:R-:W0:Y:S04]  /*0070*/  SHFL.IDX PT, R5, R2, RZ, 0x1f ;  /* 0x00001fff02057589 */ /* 0x000e2800000e0000 */
[----:B------:R1:W2:Y:S01]  /*0080*/  SHFL.IDX PT, R10, R7, RZ, 0x1f ;  /* 0x00001fff070a7589 */ /* 0x0002a200000e0000 */
[----:B0-----:R-:W-:-:S13]  /*0090*/  ISETP.NE.OR P0, PT, R5, RZ, !P0 ;  /* 0x000000ff0500720c */ /* 0x001fda0004705670 */
[----:B-12---:R-:W-:Y:S05]  /*00a0*/  @P0 BRA `(.L_x_1) ;  /* 0x0000000000200947 */ /* 0x006fea0003800000 */
[----:B------:R-:W-:Y:S02]  /*00b0*/  ULDC.64 UR4, c[0x0][0x198] ;  /* 0x0000660000047ab9 */ /* 0x000fe40000000a00 */
[----:B------:R-:W-:Y:S02]  /*00c0*/  UIADD3 UR6, UP0, UR4, 0xf0, URZ ;  /* 0x000000f004067890 */ /* 0x000fe4000ff1e03f */
[----:B------:R-:W-:Y:S02]  /*00d0*/  UIADD3 UR4, UP1, UR4, 0x1f0, URZ ;  /* 0x000001f004047890 */ /* 0x000fe4000ff3e03f */
[----:B------:R-:W-:Y:S02]  /*00e0*/  UIADD3.X UR7, URZ, UR5, URZ, UP0, !UPT ;  /* 0x000000053f077290 */ /* 0x000fe400087fe43f */
[----:B------:R-:W-:-:S07]  /*00f0*/  UIADD3.X UR5, URZ, UR5, URZ, UP1, !UPT ;  /* 0x000000053f057290 */ /* 0x000fce0008ffe43f */
[----:B------:R0:W-:Y:S02]  /*0100*/  UTMACCTL.PF [UR6] ;  /* 0x00000000060079b9 */ /* 0x0001e40008040000 */
[----:B------:R0:W-:Y:S02]  /*0110*/  UTMACCTL.PF [UR4] ;  /* 0x00000000040079b9 */ /* 0x0001e40008040000 */
[----:B0-----:R-:W-:Y:S01]  /*0120*/  NOP ;  /* 0x0000000000007918 */ /* 0x001fe20000000000 */
.L_x_1:
[----:B------:R-:W-:Y:S05]  /*0130*/  BSYNC B0 ;  /* 0x0000000000007941 */ /* 0x000fea0003800000 */
.L_x_0:
[----:B------:R-:W0:Y:S02]  /*0140*/  SHFL.IDX PT, R8, R2, RZ, 0x1f ;  /* 0x00001fff02087589 */ /* 0x000e2400000e0000 */
[----:B0-----:R-:W-:-:S13]  /*0150*/  ISETP.NE.AND P0, PT, R8, RZ, PT ;  /* 0x000000ff0800720c */ /* 0x001fda0003f05270 */
[----:B------:R-:W-:Y:S05]  /*0160*/  @P0 BRA `(.L_x_2) ;  /* 0x0000000000600947 */ /* 0x000fea0003800000 */
[----:B------:R-:W0:Y:S01]  /*0170*/  S2UR UR8, SR_CgaCtaId ;  /* 0x00000000000879c3 */ /* 0x000e220000008800 */
[----:B------:R-:W-:Y:S01]  /*0180*/  UMOV UR4, 0x400 ;  /* 0x0000040000047882 */ /* 0x000fe20000000000 */
[----:B------:R-:W-:Y:S01]  /*0190*/  UMOV UR5, 0x1 ;  /* 0x0000000100057882 */ /* 0x000fe20000000000 */
[----:B------:R-:W-:Y:S01]  /*01a0*/  UMOV UR6, 0x2 ;  /* 0x0000000200067882 */ /* 0x000fe20000000000 */
[----:B------:R-:W-:Y:S01]  /*01b0*/  ELECT P0, URZ, PT ;  /* 0x00000000003f782f */ /* 0x000fe20003800000 */
[----:B------:R-:W-:-:S04]  /*01c0*/  UIADD3 UR6, -UR6, 0x100000, URZ ;  /* 0x0010000006067890 */ /* 0x000fc8000fffe13f */
[----:B------:R-:W-:Y:S02]  /*01d0*/  USHF.L.U32 UR7, UR6, 0xb, URZ ;  /* 0x0000000b06077899 */ /* 0x000fe4000800063f */
[----:B------:R-:W-:Y:S02]  /*01e0*/  USHF.L.U32 UR6, UR6, 0x1, URZ ;  /* 0x0000000106067899 */ /* 0x000fe4000800063f */
[----:B0-----:R-:W-:Y:S02]  /*01f0*/  ULEA UR8, UR8, UR4, 0x18 ;  /* 0x0000000408087291 */ /* 0x001fe4000f8ec03f */
[----:B------:R-:W-:-:S04]  /*0200*/  UIADD3 UR4, -UR5, 0x100000, URZ ;  /* 0x0010000005047890 */ /* 0x000fc8000fffe13f */
[----:B------:R-:W-:Y:S02]  /*0210*/  USHF.L.U32 UR5, UR4, 0xb, URZ ;  /* 0x0000000b04057899 */ /* 0x000fe4000800063f */
[----:B------:R-:W-:Y:S01]  /*0220*/  USHF.L.U32 UR4, UR4, 0x1, URZ ;  /* 0x0000000104047899 */ /* 0x000fe2000800063f */
[----:B------:R-:W0:Y:S11]  /*0230*/  FENCE.VIEW.ASYNC.S ;  /* 0x00000000000073c6 */ /* 0x000e360000000000 */
[----:B0-----:R0:W1:Y:S01]  /*0240*/  SYNCS.EXCH.64 URZ, [UR8], UR4 ;  /* 0x00000004083f75b2 */ /* 0x0010620008000100 */
[----:B------:R0:W2:Y:S01]  /*0250*/  SYNCS.EXCH.64 URZ, [UR8+0x28], UR6 ;  /* 0x00002806083f75b2 */ /* 0x0000a20008000100 */
[----:B------:R0:W3:Y:S01]  /*0260*/  SYNCS.EXCH.64 URZ, [UR8+0x8], UR4 ;  /* 0x00000804083f75b2 */ /* 0x0000e20008000100 */
[----:B------:R0:W4:Y:S01]  /*0270*/  SYNCS.EXCH.64 URZ, [UR8+0x30], UR6 ;  /* 0x00003006083f75b2 */ /* 0x0001220008000100 */
[----:B------:R0:W0:Y:S01]  /*0280*/  SYNCS.EXCH.64 URZ, [UR8+0x10], UR4 ;  /* 0x00001004083f75b2 */ /* 0x0000220008000100 */
[----:B------:R0:W0:Y:S01]  /*0290*/  SYNCS.EXCH.64 URZ, [UR8+0x38], UR6 ;  /* 0x00003806083f75b2 */ /* 0x0000220008000100 */
[----:B------:R0:W0:Y:S01]  /*02a0*/  SYNCS.EXCH.64 URZ, [UR8+0x18], UR4 ;  /* 0x00001804083f75b2 */ /* 0x0000220008000100 */
[----:B------:R0:W0:Y:S01]  /*02b0*/  SYNCS.EXCH.64 URZ, [UR8+0x40], UR6 ;  /* 0x00004006083f75b2 */ /* 0x0000220008000100 */
[----:B------:R0:W0:Y:S01]  /*02c0*/  SYNCS.EXCH.64 URZ, [UR8+0x20], UR4 ;  /* 0x00002004083f75b2 */ /* 0x0000220008000100 */
[----:B------:R0:W0:Y:S01]  /*02d0*/  SYNCS.EXCH.64 URZ, [UR8+0x48], UR6 ;  /* 0x00004806083f75b2 */ /* 0x0000220008000100 */
[----:B------:R-:W-:Y:S01]  /*02e0*/  NOP ;  /* 0x0000000000007918 */ /* 0x000fe20000000000 */
.L_x_2:
[----:B------:R-:W5:Y:S01]  /*02f0*/  SHFL.IDX PT, R11, R2, RZ, 0x1f ;  /* 0x00001fff020b7589 */ /* 0x000f6200000e0000 */
[----:B------:R-:W1:Y:S01]  /*0300*/  S2UR UR12, SR_CTAID.X ;  /* 0x00000000000c79c3 */ /* 0x000e620000002500 */
[----:B------:R-:W-:Y:S02]  /*0310*/  SHF.R.S32.HI R3, RZ, 0x1f, R4 ;  /* 0x0000001fff037819 */ /* 0x000fe40000011404 */
[----:B------:R-:W-:Y:S01]  /*0320*/  ELECT P0, URZ, PT ;  /* 0x00000000003f782f */ /* 0x000fe20003800000 */
[----:B------:R-:W2:Y:S01]  /*0330*/  SHFL.IDX PT, R9, R2, RZ, 0x1f ;  /* 0x00001fff02097589 */ /* 0x000ea200000e0000 */
[----:B------:R-:W-:Y:S02]  /*0340*/  ELECT P1, URZ, PT ;  /* 0x00000000003f782f */ /* 0x000fe40003820000 */
[----:B------:R-:W-:Y:S01]  /*0350*/  LEA.HI R3, R3, R4, RZ, 0x7 ;  /* 0x0000000403037211 */ /* 0x000fe200078f38ff */
[----:B0-----:R-:W-:Y:S01]  /*0360*/  ULDC UR4, c[0x0][0x150] ;  /* 0x0000540000047ab9 */ /* 0x001fe20000000800 */
[----:B------:R-:W0:Y:S01]  /*0370*/  S2R R6, SR_CTAID.Y ;  /* 0x0000000000067919 */ /* 0x000e220000002600 */
[----:B------:R-:W3:Y:S01]  /*0380*/  LDC R21, c[0x0][0x148] ;  /* 0x00005200ff157b82 */ /* 0x000ee20000000800 */
[----:B------:R-:W-:Y:S01]  /*0390*/  LOP3.LUT R3, R3, 0xffffff80, RZ, 0xc0, !PT ;  /* 0xffffff8003037812 */ /* 0x000fe200078ec0ff */
[----:B------:R-:W-:Y:S01]  /*03a0*/  UMOV UR11, 0x80 ;  /* 0x00000080000b7882 */ /* 0x000fe20000000000 */
[----:B------:R-:W-:Y:S01]  /*03b0*/  NOP ;  /* 0x0000000000007918 */ /* 0x000fe20000000000 */
[----:B------:R-:W-:Y:S01]  /*03c0*/  NOP ;  /* 0x0000000000007918 */ /* 0x000fe20000000000 */
[C---:B------:R-:W-:Y:S01]  /*03d0*/  VIADD R35, R10.reuse, 0xffffffff ;  /* 0xffffffff0a237836 */ /* 0x040fe20000000000 */
[----:B------:R-:W-:Y:S01]  /*03e0*/  ISETP.NE.AND P2, PT, R10, RZ, PT ;  /* 0x000000ff0a00720c */ /* 0x000fe20003f45270 */
[----:B------:R-:W-:Y:S01]  /*03f0*/  IMAD.IADD R3, R4, 0x1, -R3 ;  /* 0x0000000104037824 */ /* 0x000fe200078e0a03 */
[----:B------:R-:W4:Y:S02]  /*0400*/  LDC R15, c[0x0][0x140] ;  /* 0x00005000ff0f7b82 */ /* 0x000f240000000800 */
[----:B------:R-:W-:-:S02]  /*0410*/  ISETP.GE.U32.AND P5, PT, R35, 0x2, PT ;  /* 0x000000022300780c */ /* 0x000fc40003fa6070 */
[----:B------:R-:W-:Y:S02]  /*0420*/  SHF.R.S32.HI R0, RZ, 0x1f, R3 ;  /* 0x0000001fff007819 */ /* 0x000fe40000011403 */
[----:B-----5:R-:W-:Y:S02]  /*0430*/  ISETP.NE.OR P0, PT, R11, RZ, !P0 ;  /* 0x000000ff0b00720c */ /* 0x020fe40004705670 */
[----:B------:R-:W5:Y:S01]  /*0440*/  LDC R14, c[0x0][0x144] ;  /* 0x00005100ff0e7b82 */ /* 0x000f620000000800 */
[----:B------:R-:W-:Y:S02]  /*0450*/  SHF.R.S32.HI R11, RZ, 0x1f, R8 ;  /* 0x0000001fff0b7819 */ /* 0x000fe40000011408 */
[----:B--2---:R-:W-:Y:S02]  /*0460*/  ISETP.NE.OR P1, PT, R9, RZ, !P1 ;  /* 0x000000ff0900720c */ /* 0x004fe40004f25670 */
[----:B------:R-:W-:Y:S02]  /*0470*/  LEA.HI R11, R11, R8, RZ, 0x2 ;  /* 0x000000080b0b7211 */ /* 0x000fe400078f10ff */
[----:B-1----:R-:W-:-:S02]  /*0480*/  I2FP.F32.U32 R13, UR12 ;  /* 0x0000000c000d7c45 */ /* 0x002fc40008201000 */
[----:B------:R-:W-:Y:S02]  /*0490*/  LOP3.LUT R11, R11, 0x3ffffffc, RZ, 0xc0, !PT ;  /* 0x3ffffffc0b0b7812 */ /* 0x000fe400078ec0ff */
[----:B------:R-:W-:Y:S01]  /*04a0*/  LEA.HI R2, R0, R3, RZ, 0x3 ;  /* 0x0000000300027211 */ /* 0x000fe200078f18ff */
[----:B------:R-:W-:Y:S01]  /*04b0*/  VOTEU.ALL UP0, P0 ;  /* 0x00000000003f7886 */ /* 0x000fe20000000000 */
[----:B------:R-:W-:Y:S01]  /*04c0*/  FMUL R13, R13, UR4 ;  /* 0x000000040d0d7c20 */ /* 0x000fe20008400000 */
[----:B------:R-:W-:Y:S01]  /*04d0*/  IMAD.IADD R11, R8, 0x1, -R11 ;  /* 0x00000001080b7824 */ /* 0x000fe200078e0a0b */
[----:B0-----:R-:W-:Y:S01]  /*04e0*/  I2FP.F32.U32 R8, R6 ;  /* 0x0000000600087245 */ /* 0x001fe20000201000 */
[----:B------:R-:W-:Y:S01]  /*04f0*/  VOTEU.ALL UP1, P1 ;  /* 0x00000000003f7886 */ /* 0x000fe20000820000 */
[----:B------:R-:W0:Y:S01]  /*0500*/  @!UP0 S2UR UR7, SR_CgaCtaId ;  /* 0x00000000000789c3 */ /* 0x000e220000008800 */
[----:B------:R-:W-:Y:S01]  /*0510*/  ULDC UR4, c[0x0][0x154] ;  /* 0x0000550000047ab9 */ /* 0x000fe20000000800 */
[--C-:B------:R-:W-:Y:S01]  /*0520*/  SHF.R.S32.HI R9, RZ, 0x3, R2.reuse ;  /* 0x00000003ff097819 */ /* 0x100fe20000011402 */
[----:B------:R-:W-:Y:S01]  /*0530*/  FMUL R8, R8, UR4 ;  /* 0x0000000408087c20 */ /* 0x000fe20008400000 */
[----:B------:R-:W-:Y:S01]  /*0540*/  SHF.R.S32.HI R12, RZ, 0x1f, R2 ;  /* 0x0000001fff0c7819 */ /* 0x000fe20000011402 */
[----:B------:R-:W1:Y:S01]  /*0550*/  F2I.U32.TRUNC.NTZ R13, R13 ;  /* 0x0000000d000d7305 */ /* 0x000e62000020f000 */
[----:B------:R-:W-:Y:S01]  /*0560*/  SHF.R.S32.HI R2, RZ, 0x1f, R5 ;  /* 0x0000001fff027819 */ /* 0x000fe20000011405 */
[----:B------:R-:W-:Y:S01]  /*0570*/  UMOV UR4, 0x20 ;  /* 0x0000002000047882 */ /* 0x000fe20000000000 */
[----:B------:R-:W2:Y:S01]  /*0580*/  @!UP1 S2UR UR10, SR_CgaCtaId ;  /* 0x00000000000a99c3 */ /* 0x000ea20000008800 */
[----:B------:R-:W-:Y:S01]  /*0590*/  LEA.HI R12, R12, R9, RZ, 0x2 ;  /* 0x000000090c0c7211 */ /* 0x000fe200078f10ff */
[----:B------:R-:W-:Y:S01]  /*05a0*/  @!UP0 UMOV UR6, 0x400 ;  /* 0x0000040000068882 */ /* 0x000fe20000000000 */
[----:B------:R-:W-:Y:S01]  /*05b0*/  LEA.HI R2, R2, R5, RZ, 0x2 ;  /* 0x0000000502027211 */ /* 0x000fe200078f10ff */
[----:B------:R-:W-:-:S04]  /*05c0*/  @!UP0 UIADD3 UR4, -UR4, 0x100000, URZ ;  /* 0x0010000004048890 */ /* 0x000fc8000fffe13f */
[----:B------:R-:W-:Y:S02]  /*05d0*/  @!UP0 USHF.L.U32 UR5, UR4, 0xb, URZ ;  /* 0x0000000b04058899 */ /* 0x000fe4000800063f */
[----:B------:R-:W-:Y:S01]  /*05e0*/  @!UP0 USHF.L.U32 UR4, UR4, 0x1, URZ ;  /* 0x0000000104048899 */ /* 0x000fe2000800063f */
[----:B------:R-:W3:Y:S01]  /*05f0*/  F2I.U32.TRUNC.NTZ R8, R8 ;  /* 0x0000000800087305 */ /* 0x000ee2000020f000 */
[----:B------:R-:W-:Y:S01]  /*0600*/  LOP3.LUT R12, R12, 0xfffffffc, RZ, 0xc0, !PT ;  /* 0xfffffffc0c0c7812 */ /* 0x000fe200078ec0ff */
[----:B------:R-:W-:Y:S01]  /*0610*/  @!UP1 UMOV UR9, 0x400 ;  /* 0x0000040000099882 */ /* 0x000fe20000000000 */
[----:B------:R-:W-:Y:S01]  /*0620*/  LOP3.LUT R2, R2, 0xfffffffc, RZ, 0xc0, !PT ;  /* 0xfffffffc02027812 */ /* 0x000fe200078ec0ff */
[----:B------:R-:W-:Y:S01]  /*0630*/  VOTEU.ALL UP2, P1 ;  /* 0x00000000003f7886 */ /* 0x000fe20000840000 */
[----:B------:R-:W-:Y:S01]  /*0640*/  VOTEU.ALL UP3, P1 ;  /* 0x00000000003f7886 */ /* 0x000fe20000860000 */
[----:B------:R-:W-:Y:S01]  /*0650*/  IMAD.IADD R12, R9, 0x1, -R12 ;  /* 0x00000001090c7824 */ /* 0x000fe200078e0a0c */
[----:B------:R-:W-:Y:S01]  /*0660*/  VOTEU.ALL UP4, P1 ;  /* 0x00000000003f7886 */ /* 0x000fe20000880000 */
[----:B------:R-:W-:Y:S01]  /*0670*/  IMAD.IADD R5, R5, 0x1, -R2 ;  /* 0x0000000105057824 */ /* 0x000fe200078e0a02 */
[----:B------:R-:W-:Y:S01]  /*0680*/  VOTEU.ALL UP5, P1 ;  /* 0x00000000003f7886 */ /* 0x000fe200008a0000 */
[----:B------:R-:W-:Y:S01]  /*0690*/  IMAD R11, R11, 0x4, R12 ;  /* 0x000000040b0b7824 */ /* 0x000fe200078e020c */
[----:B0-----:R-:W-:Y:S01]  /*06a0*/  @!UP0 ULEA UR8, UR7, UR6, 0x18 ;  /* 0x0000000607088291 */ /* 0x001fe2000f8ec03f */
[----:B-1----:R-:W-:Y:S01]  /*06b0*/  IMAD.MOV R13, RZ, RZ, -R13 ;  /* 0x000000ffff0d7224 */ /* 0x002fe200078e0a0d */
[----:B------:R-:W-:-:S04]  /*06c0*/  @!UP1 UIADD3 UR6, -UR11, 0x100000, URZ ;  /* 0x001000000b069890 */ /* 0x000fc8000fffe13f */
[----:B------:R-:W-:Y:S02]  /*06d0*/  @!UP1 USHF.L.U32 UR7, UR6, 0xb, URZ ;  /* 0x0000000b06079899 */ /* 0x000fe4000800063f */
[----:B------:R-:W-:Y:S01]  /*06e0*/  @!UP1 USHF.L.U32 UR6, UR6, 0x1, URZ ;  /* 0x0000000106069899 */ /* 0x000fe2000800063f */
[----:B------:R-:W-:Y:S01]  /*06f0*/  IMAD.SHL.U32 R56, R11, 0x4, RZ ;  /* 0x000000040b387824 */ /* 0x000fe200078e00ff */
[----:B------:R-:W-:Y:S01]  /*0700*/  ISETP.NE.AND P1, PT, R5, 0x3, PT ;  /* 0x000000030500780c */ /* 0x000fe20003f25270 */
[----:B---3--:R-:W-:Y:S01]  /*0710*/  IMAD.MOV R24, RZ, RZ, -R8 ;  /* 0x000000ffff187224 */ /* 0x008fe200078e0a08 */
[----:B----4-:R-:W-:Y:S01]  /*0720*/  ISETP.EQ.U32.AND P3, PT, R15, 0x1, PT ;  /* 0x000000010f00780c */ /* 0x010fe20003f62070 */
[----:B------:R-:W-:Y:S01]  /*0730*/  VOTEU.ALL UP0, P0 ;  /* 0x00000000003f7886 */ /* 0x000fe20000000000 */
[----:B--2---:R-:W-:Y:S01]  /*0740*/  @!UP1 ULEA UR9, UR10, UR9, 0x18 ;  /* 0x000000090a099291 */ /* 0x004fe2000f8ec03f */
[----:B------:R-:W-:Y:S01]  /*0750*/  IMAD R9, R21, R24, R6 ;  /* 0x0000001815097224 */ /* 0x000fe200078e0206 */
[----:B------:R-:W-:Y:S01]  /*0760*/  LOP3.LUT R56, R11, 0xc, R56, 0x78, !PT ;  /* 0x0000000c0b387812 */ /* 0x000fe200078e7838 */
[----:B-----5:R-:W-:Y:S01]  /*0770*/  IMAD R20, R14, R13, UR12 ;  /* 0x0000000c0e147e24 */ /* 0x020fe2000f8e020d */
[----:B------:R-:W-:Y:S01]  /*0780*/  VOTEU.ALL UP1, P0 ;  /* 0x00000000003f7886 */ /* 0x000fe20000020000 */
[----:B------:R-:W-:Y:S01]  /*0790*/  LOP3.LUT P0, RZ, R3, 0x7, RZ, 0xc0, !PT ;  /* 0x0000000703ff7812 */ /* 0x000fe2000780c0ff */
[----:B------:R-:W0:Y:S02]  /*07a0*/  FENCE.VIEW.ASYNC.S ;  /* 0x00000000000073c6 */ /* 0x000e240000000000 */
[----:B0-----:R0:W1:Y:S01]  /*07b0*/  @!UP0 SYNCS.EXCH.64 URZ, [UR8+0x80], UR4 ;  /* 0x00008004083f85b2 */ /* 0x0010620008000100 */
[----:B------:R-:W-:Y:S01]  /*07c0*/  ISETP.NE.AND P4, PT, R9, R56, PT ;  /* 0x000000380900720c */ /* 0x000fe20003f85270 */
[----:B------:R0:W2:Y:S01]  /*07d0*/  SHFL.IDX PT, R14, R7, RZ, 0x1f ;  /* 0x00001fff070e7589 */ /* 0x0000a200000e0000 */
[----:B------:R-:W-:-:S02]  /*07e0*/  ISETP.EQ.OR P1, PT, R5, RZ, !P1 ;  /* 0x000000ff0500720c */ /* 0x000fc40004f22670 */
[----:B------:R-:W-:Y:S02]  /*07f0*/  ISETP.LT.U32.AND P0, PT, R56, 0x2, !P0 ;  /* 0x000000023800780c */ /* 0x000fe40004701070 */
[----:B------:R-:W-:Y:S02]  /*0800*/  ISETP.EQ.OR P4, PT, R20, RZ, !P4 ;  /* 0x000000ff1400720c */ /* 0x000fe40006782670 */
[----:B------:R-:W-:Y:S02]  /*0810*/  ISETP.EQ.AND P1, PT, R10, RZ, P1 ;  /* 0x000000ff0a00720c */ /* 0x000fe40000f22270 */
[----:B------:R-:W-:Y:S02]  /*0820*/  PLOP3.LUT P0, PT, P0, P4, PT, 0x80, 0x0 ;  /* 0x000000000000781c */ /* 0x000fe40000709070 */
[----:B------:R-:W-:Y:S02]  /*0830*/  SEL R16, RZ, 0x1, !P1 ;  /* 0x00000001ff107807 */ /* 0x000fe40004800000 */
[----:B------:R-:W-:Y:S01]  /*0840*/  P2R R67, PR, RZ, 0x1 ;  /* 0x00000001ff437803 */ /* 0x000fe20000000000 */
[----:B------:R0:W3:Y:S01]  /*0850*/  @!UP1 SYNCS.EXCH.64 URZ, [UR8+0x88], UR4 ;  /* 0x00008804083f95b2 */ /* 0x0000e20008000100 */
[----:B------:R-:W-:Y:S01]  /*0860*/  NOP ;  /* 0x0000000000007918 */ /* 0x000fe20000000000 */
[----:B------:R-:W-:Y:S01]  /*0870*/  SEL R16, R16, 0x2, P5 ;  /* 0x0000000210107807 */ /* 0x000fe20002800000 */
[----:B------:R0:W4:Y:S01]  /*0880*/  @!UP2 SYNCS.EXCH.64 URZ, [UR9+0x60], UR6 ;  /* 0x00006006093fa5b2 */ /* 0x0001220008000100 */
[----:B------:R0:W0:Y:S01]  /*0890*/  @!UP3 SYNCS.EXCH.64 URZ, [UR9+0x68], UR6 ;  /* 0x00006806093fb5b2 */ /* 0x0000220008000100 */
[----:B------:R0:W0:Y:S01]  /*08a0*/  @!UP4 SYNCS.EXCH.64 URZ, [UR9+0x70], UR6 ;  /* 0x00007006093fc5b2 */ /* 0x0000220008000100 */
[----:B------:R0:W0:Y:S01]  /*08b0*/  @!UP5 SYNCS.EXCH.64 URZ, [UR9+0x78], UR6 ;  /* 0x00007806093fd5b2 */ /* 0x0000220008000100 */
[----:B------:R-:W-:Y:S01]  /*08c0*/  NOP ;  /* 0x0000000000007918 */ /* 0x000fe20000000000 */
[----:B-1----:R-:W-:Y:S05]  /*08d0*/  @!P3 BRA `(.L_x_3) ;  /* 0x000000000008b947 */ /* 0x002fea0003800000 */
[----:B0--34-:R-:W-:Y:S01]  /*08e0*/  UCGABAR_ARV ;  /* 0x00000000000079c7 */ /* 0x019fe20008000000 */
[----:B------:R-:W-:Y:S05]  /*08f0*/  BRA `(.L_x_4) ;  /* 0x0000000000047947 */ /* 0x000fea0003800000 */
.L_x_3:
[----:B0--34-:R-:W-:Y:S01]  /*0900*/  NOP ;  /* 0x0000000000007918 */ /* 0x019fe20000000000 */
.L_x_4:
[----:B------:R-:W-:Y:S01]  /*0910*/  ULDC.64 UR4, c[0x0][0x598] ;  /* 0x0001660000047ab9 */ /* 0x000fe20000000a00 */
[----:B------:R-:W-:Y:S01]  /*0920*/  ULDC.64 UR36, c[0x0][0x208] ;  /* 0x0000820000247ab9 */ /* 0x000fe20000000a00 */
[----:B------:R-:W-:-:S04]  /*0930*/  ISETP.NE.U32.AND P0, PT, RZ, UR4, PT ;  /* 0x00000004ff007c0c */ /* 0x000fc8000bf05070 */
[----:B------:R-:W-:-:S13]  /*0940*/  ISETP.NE.AND.EX P0, PT, RZ, UR5, PT, P0 ;  /* 0x00000005ff007c0c */ /* 0x000fda000bf05300 */
[----:B------:R-:W-:Y:S05]  /*0950*/  @!P0 BRA `(.L_x_5) ;  /* 0x00000000001c8947 */ /* 0x000fea0003800000 */
[----:B------:R-:W0:Y:S02]  /*0960*/  LDC.64 R8, c[0x0][0x598] ;  /* 0x00016600ff087b82 */ /* 0x000e240000000a00 */
[----:B0-----:R-:W3:Y:S02]  /*0970*/  LDG.E.64 R8, desc[UR36][R8.64] ;  /* 0x0000002408087981 */ /* 0x001ee4000c1e1b00 */
[----:B---3--:R-:W-:-:S04]  /*0980*/  ISETP.NE.U32.AND P0, PT, R8, RZ, PT ;  /* 0x000000ff0800720c */ /* 0x008fc80003f05070 */
[----:B------:R-:W-:-:S13]  /*0990*/  ISETP.NE.AND.EX P0, PT, R9, RZ, PT, P0 ;  /* 0x000000ff0900720c */ /* 0x000fda0003f05300 */
[----:B------:R-:W-:Y:S05]  /*09a0*/  @!P0 BRA `(.L_x_5) ;  /* 0x0000000000088947 */ /* 0x000fea0003800000 */
[----:B------:R0:W5:Y:S01]  /*09b0*/  LD.E R57, desc[UR36][R8.64] ;  /* 0x0000002408397980 */ /* 0x000162000c101900 */
[----:B------:R-:W-:Y:S05]  /*09c0*/  BRA `(.L_x_6) ;  /* 0x0000000000247947 */ /* 0x000fea0003800000 */
.L_x_5:
[----:B------:R-:W-:Y:S02]  /*09d0*/  ULDC.64 UR4, c[0x0][0x588] ;  /* 0x0001620000047ab9 */ /* 0x000fe40000000a00 */
[----:B------:R-:W-:-:S04]  /*09e0*/  ISETP.NE.U32.AND P0, PT, RZ, UR4, PT ;  /* 0x00000004ff007c0c */ /* 0x000fc8000bf05070 */
[----:B------:R-:W-:-:S13]  /*09f0*/  ISETP.NE.AND.EX P0, PT, RZ, UR5, PT, P0 ;  /* 0x00000005ff007c0c */ /* 0x000fda000bf05300 */
[----:B------:R-:W-:Y:S05]  /*0a00*/  @!P0 BRA `(.L_x_7) ;  /* 0x00000000000c8947 */ /* 0x000fea0003800000 */
[----:B------:R-:W0:Y:S02]  /*0a10*/  LDC.64 R8, c[0x0][0x588] ;  /* 0x00016200ff087b82 */ /* 0x000e240000000a00 */
[----:B0-----:R1:W5:Y:S01]  /*0a20*/  LDG.E R57, desc[UR36][R8.64] ;  /* 0x0000002408397981 */ /* 0x001362000c1e1900 */
[----:B------:R-:W-:Y:S05]  /*0a30*/  BRA `(.L_x_6) ;  /* 0x0000000000087947 */ /* 0x000fea0003800000 */
.L_x_7:
[----:B------:R-:W-:Y:S02]  /*0a40*/  ULDC UR4, c[0x0][0x580] ;  /* 0x0001600000047ab9 */ /* 0x000fe40000000800 */
[----:B------:R-:W-:-:S07]  /*0a50*/  IMAD.U32 R57, RZ, RZ, UR4 ;  /* 0x00000004ff397e24 */ /* 0x000fce000f8e00ff */
.L_x_6:
[----:B------:R-:W-:Y:S02]  /*0a60*/  ULDC.64 UR4, c[0x0][0x5a0] ;  /* 0x0001680000047ab9 */ /* 0x000fe40000000a00 */
[----:B------:R-:W-:-:S04]  /*0a70*/  ISETP.NE.U32.AND P0, PT, RZ, UR4, PT ;  /* 0x00000004ff007c0c */ /* 0x000fc8000bf05070 */
[----:B------:R-:W-:-:S13]  /*0a80*/  ISETP.NE.AND.EX P0, PT, RZ, UR5, PT, P0 ;  /* 0x00000005ff007c0c */ /* 0x000fda000bf05300 */
[----:B------:R-:W-:Y:S05]  /*0a90*/  @!P0 BRA `(.L_x_8) ;  /* 0x00000000001c8947 */ /* 0x000fea0003800000 */
[----:B01----:R-:W0:Y:S02]  /*0aa0*/  LDC.64 R8, c[0x0][0x5a0] ;  /* 0x00016800ff087b82 */ /* 0x003e240000000a00 */
[----:B0-----:R-:W3:Y:S02]  /*0ab0*/  LDG.E.64 R8, desc[UR36][R8.64] ;  /* 0x0000002408087981 */ /* 0x001ee4000c1e1b00 */
[----:B---3--:R-:W-:-:S04]  /*0ac0*/  ISETP.NE.U32.AND P0, PT, R8, RZ, PT ;  /* 0x000000ff0800720c */ /* 0x008fc80003f05070 */
[----:B------:R-:W-:-:S13]  /*0ad0*/  ISETP.NE.AND.EX P0, PT, R9, RZ, PT, P0 ;  /* 0x000000ff0900720c */ /* 0x000fda0003f05300 */
[----:B------:R-:W-:Y:S05]  /*0ae0*/  @!P0 BRA `(.L_x_8) ;  /* 0x0000000000088947 */ /* 0x000fea0003800000 */
[----:B------:R0:W5:Y:S01]  /*0af0*/  LD.E R58, desc[UR36][R8.64] ;  /* 0x00000024083a7980 */ /* 0x000162000c101900 */
[----:B------:R-:W-:Y:S05]  /*0b00*/  BRA `(.L_x_9) ;  /* 0x0000000000247947 */ /* 0x000fea0003800000 */
.L_x_8:
[----:B------:R-:W-:Y:S02]  /*0b10*/  ULDC.64 UR4, c[0x0][0x590] ;  /* 0x0001640000047ab9 */ /* 0x000fe40000000a00 */
[----:B------:R-:W-:-:S04]  /*0b20*/  ISETP.NE.U32.AND P0, PT, RZ, UR4, PT ;  /* 0x00000004ff007c0c */ /* 0x000fc8000bf05070 */
[----:B------:R-:W-:-:S13]  /*0b30*/  ISETP.NE.AND.EX P0, PT, RZ, UR5, PT, P0 ;  /* 0x00000005ff007c0c */ /* 0x000fda000bf05300 */
[----:B------:R-:W-:Y:S05]  /*0b40*/  @!P0 BRA `(.L_x_10) ;  /* 0x00000000000c8947 */ /* 0x000fea0003800000 */
[----:B------:R-:W3:Y:S02]  /*0b50*/  LDC.64 R58, c[0x0][0x590] ;  /* 0x00016400ff3a7b82 */ /* 0x000ee40000000a00 */
[----:B---3--:R3:W5:Y:S01]  /*0b60*/  LDG.E R58, desc[UR36][R58.64] ;  /* 0x000000243a3a7981 */ /* 0x008762000c1e1900 */
[----:B------:R-:W-:Y:S05]  /*0b70*/  BRA `(.L_x_9) ;  /* 0x0000000000087947 */ /* 0x000fea0003800000 */
.L_x_10:
[----:B------:R-:W-:Y:S02]  /*0b80*/  ULDC UR4, c[0x0][0x584] ;  /* 0x0001610000047ab9 */ /* 0x000fe40000000800 */
[----:B------:R-:W-:-:S07]  /*0b90*/  IMAD.U32 R58, RZ, RZ, UR4 ;  /* 0x00000004ff3a7e24 */ /* 0x000fce000f8e00ff */
.L_x_9:
[----:B------:R-:W4:Y:S01]  /*0ba0*/  LDC R2, c[0x0][0x65c] ;  /* 0x00019700ff027b82 */ /* 0x000f220000000800 */
[----:B------:R-:W-:Y:S01]  /*0bb0*/  ULDC UR6, c[0x0][0x28c] ;  /* 0x0000a30000067ab9 */ /* 0x000fe20000000800 */
[----:B------:R-:W-:Y:S01]  /*0bc0*/  ISETP.NE.AND P0, PT, R10, 0x2, PT ;  /* 0x000000020a00780c */ /* 0x000fe20003f05270 */
[----:B------:R-:W-:Y:S01]  /*0bd0*/  UIADD3 UR6, UR6, 0x1f, URZ ;  /* 0x0000001f06067890 */ /* 0x000fe2000fffe03f */
[----:B01----:R-:W-:Y:S01]  /*0be0*/  IMAD.U32 R8, RZ, RZ, UR12 ;  /* 0x0000000cff087e24 */ /* 0x003fe2000f8e00ff */
[----:B------:R-:W-:Y:S01]  /*0bf0*/  UMOV UR38, URZ ;  /* 0x0000003f00267c82 */ /* 0x000fe20008000000 */
[----:B------:R-:W-:Y:S01]  /*0c00*/  IMAD.MOV.U32 R9, RZ, RZ, RZ ;  /* 0x000000ffff097224 */ /* 0x000fe200078e00ff */
[----:B------:R-:W-:Y:S01]  /*0c10*/  USHF.R.S32.HI UR7, URZ, 0x1f, UR6 ;  /* 0x0000001f3f077899 */ /* 0x000fe20008011406 */
[----:B------:R-:W-:Y:S01]  /*0c20*/  UMOV UR39, URZ ;  /* 0x0000003f00277c82 */ /* 0x000fe20008000000 */
[----:B------:R-:W-:Y:S02]  /*0c30*/  ULDC.64 UR8, c[0x0][0x650] ;  /* 0x0001940000087ab9 */ /* 0x000fe40000000a00 */
[----:B------:R-:W-:-:S04]  /*0c40*/  ULEA.HI UR7, UR7, UR6, URZ, 0x5 ;  /* 0x0000000607077291 */ /* 0x000fc8000f8f283f */
[----:B------:R-:W-:Y:S01]  /*0c50*/  USHF.R.S32.HI UR40, URZ, 0x5, UR7 ;  /* 0x000000053f287899 */ /* 0x000fe20008011407 */
[----:B----4-:R-:W-:-:S13]  /*0c60*/  ISETP.NE.AND P1, PT, R2, 0x1, PT ;  /* 0x000000010200780c */ /* 0x010fda0003f25270 */
[----:B------:R-:W0:Y:S01]  /*0c70*/  @P1 LDC R19, c[0x0][0x10] ;  /* 0x00000400ff131b82 */ /* 0x000e220000000800 */
[----:B------:R-:W-:Y:S02]  /*0c80*/  @P1 IMAD.MOV.U32 R7, RZ, RZ, RZ ;  /* 0x000000ffff071224 */ /* 0x000fe400078e00ff */
[----:B------:R-:W-:-:S05]  /*0c90*/  @P1 IMAD.MOV.U32 R17, RZ, RZ, RZ ;  /* 0x000000ffff111224 */ /* 0x000fca00078e00ff */
[----:B------:R-:W1:Y:S01]  /*0ca0*/  @!P1 LDC R11, c[0x0][0xc] ;  /* 0x00000300ff0b9b82 */ /* 0x000e620000000800 */
[----:B------:R-:W-:Y:S01]  /*0cb0*/  ULDC UR4, c[0x0][0xc] ;  /* 0x0000030000047ab9 */ /* 0x000fe20000000800 */
[----:B------:R-:W-:Y:S02]  /*0cc0*/  ULDC UR5, c[0x0][0x10] ;  /* 0x0000040000057ab9 */ /* 0x000fe40000000800 */
[----:B------:R-:W-:-:S04]  /*0cd0*/  UIMAD.WIDE.U32 UR4, UR4, UR5, URZ ;  /* 0x00000005040472a5 */ /* 0x000fc8000f8e003f */
[----:B------:R-:W4:Y:S01]  /*0ce0*/  LDC R2, c[0x0][0x14] ;  /* 0x00000500ff027b82 */ /* 0x000f220000000800 */
[----:B0-----:R-:W-:-:S04]  /*0cf0*/  @P1 IMAD.WIDE.U32 R18, R19, UR12, R6 ;  /* 0x0000000c13121c25 */ /* 0x001fc8000f8e0006 */
[----:B------:R-:W-:Y:S02]  /*0d00*/  @P1 IMAD.IADD R17, R19, 0x1, R17 ;  /* 0x0000000113111824 */ /* 0x000fe400078e0211 */
[----:B-1----:R-:W-:-:S04]  /*0d10*/  @!P1 IMAD.WIDE.U32 R8, R6, R11, R8 ;  /* 0x0000000b06089225 */ /* 0x002fc800078e0008 */
[----:B------:R-:W-:Y:S02]  /*0d20*/  @!P1 IMAD.MOV.U32 R18, RZ, RZ, R8 ;  /* 0x000000ffff129224 */ /* 0x000fe400078e0008 */
[----:B------:R-:W-:Y:S02]  /*0d30*/  @!P1 IMAD.MOV.U32 R17, RZ, RZ, R9 ;  /* 0x000000ffff119224 */ /* 0x000fe400078e0009 */
[----:B----4-:R-:W-:-:S04]  /*0d40*/  IMAD.WIDE.U32 R12, R2, UR4, RZ ;  /* 0x00000004020c7c25 */ /* 0x010fc8000f8e00ff */
[----:B------:R-:W-:Y:S01]  /*0d50*/  IMAD R23, R2, UR5, RZ ;  /* 0x0000000502177c24 */ /* 0x000fe2000f8e02ff */
[----:B------:R0:W-:Y:S03]  /*0d60*/  STL.64 [R1], R12 ;  /* 0x0000000c01007387 */ /* 0x0001e60000100a00 */
[----:B------:R-:W-:Y:S01]  /*0d70*/  IMAD.IADD R23, R13, 0x1, R23 ;  /* 0x000000010d177824 */ /* 0x000fe200078e0217 */
[----:B------:R-:W-:Y:S06]  /*0d80*/  @P0 BRA `(.L_x_11) ;  /* 0x0000000000200947 */ /* 0x000fec0003800000 */
[----:B------:R-:W-:Y:S01]  /*0d90*/  UISETP.GE.U32.AND UP0, UPT, UR40, 0x5, UPT ;  /* 0x000000052800788c */ /* 0x000fe2000bf06070 */
[----:B------:R-:W-:Y:S01]  /*0da0*/  IADD3 R18, P0, R18, R12, RZ ;  /* 0x0000000c12127210 */ /* 0x000fe20007f1e0ff */
[----:B------:R-:W-:Y:S01]  /*0db0*/  UIMAD.WIDE.U32 UR4, UR40, -0x33333333, URZ ;  /* 0xcccccccd280478a5 */ /* 0x000fe2000f8e003f */
[----:B------:R-:W-:-:S03]  /*0dc0*/  UMOV UR39, URZ ;  /* 0x0000003f00277c82 */ /* 0x000fc60008000000 */
[----:B------:R-:W-:Y:S01]  /*0dd0*/  USHF.R.U32.HI UR4, URZ, 0x2, UR5 ;  /* 0x000000023f047899 */ /* 0x000fe20008011605 */
[----:B------:R-:W-:-:S03]  /*0de0*/  IMAD.X R17, R23, 0x1, R17, P0 ;  /* 0x0000000117117824 */ /* 0x000fc600000e0611 */
[----:B------:R-:W-:Y:S02]  /*0df0*/  UIMAD UR38, UR4, -0x5, UR40 ;  /* 0xfffffffb042678a4 */ /* 0x000fe4000f8e0228 */
[----:B------:R-:W-:-:S12]  /*0e00*/  @UP0 ULOP3.LUT UR39, UR4, 0x1, URZ, 0xc0, !UPT ;  /* 0x0000000104270892 */ /* 0x000fd8000f8ec03f */
.L_x_11:
[----:B------:R-:W-:Y:S01]  /*0e10*/  ISETP.GE.U32.AND P0, PT, R18, UR8, PT ;  /* 0x0000000812007c0c */ /* 0x000fe2000bf06070 */
[----:B------:R-:W-:Y:S01]  /*0e20*/  IMAD.MOV.U32 R19, RZ, RZ, -0x1 ;  /* 0xffffffffff137424 */ /* 0x000fe200078e00ff */
[----:B------:R-:W-:Y:S01]  /*0e30*/  PRMT R8, RZ, 0x7610, R8 ;  /* 0x00007610ff087816 */ /* 0x000fe20000000008 */
[----:B------:R-:W-:Y:S01]  /*0e40*/  IMAD.MOV.U32 R22, RZ, RZ, -0x1 ;  /* 0xffffffffff167424 */ /* 0x000fe200078e00ff */
[----:B------:R-:W-:Y:S01]  /*0e50*/  ISETP.GE.U32.AND.EX P0, PT, R17, UR9, PT, P0 ;  /* 0x0000000911007c0c */ /* 0x000fe2000bf06100 */
[----:B------:R-:W-:-:S12]  /*0e60*/  IMAD.MOV.U32 R2, RZ, RZ, -0x1 ;  /* 0xffffffffff027424 */ /* 0x000fd800078e00ff */
[----:B------:R-:W-:Y:S05]  /*0e70*/  @P0 BRA `(.L_x_12) ;  /* 0x00000004002c0947 */ /* 0x000fea0003800000 */
[----:B------:R-:W1:Y:S01]  /*0e80*/  LDC.64 R26, c[0x0][0x628] ;  /* 0x00018a00ff1a7b82 */ /* 0x000e620000000a00 */
[----:B------:R-:W-:Y:S02]  /*0e90*/  IMAD.MOV.U32 R8, RZ, RZ, R18 ;  /* 0x000000ffff087224 */ /* 0x000fe400078e0012 */
[----:B------:R-:W-:-:S05]  /*0ea0*/  IMAD.MOV.U32 R9, RZ, RZ, R17 ;  /* 0x000000ffff097224 */ /* 0x000fca00078e0011 */
[----:B------:R-:W4:Y:S08]  /*0eb0*/  LDC R2, c[0x0][0x630] ;  /* 0x00018c00ff027b82 */ /* 0x000f300000000800 */
[----:B------:R-:W0:Y:S01]  /*0ec0*/  LDC.64 R28, c[0x0][0x620] ;  /* 0x00018800ff1c7b82 */ /* 0x000e220000000a00 */
[----:B-1----:R-:W-:-:S04]  /*0ed0*/  ISETP.NE.U32.AND P0, PT, R26, RZ, PT ;  /* 0x000000ff1a00720c */ /* 0x002fc80003f05070 */
[----:B------:R-:W-:-:S13]  /*0ee0*/  ISETP.NE.AND.EX P0, PT, R27, RZ, PT, P0 ;  /* 0x000000ff1b00720c */ /* 0x000fda0003f05300 */
[----:B0---4-:R-:W-:Y:S05]  /*0ef0*/  @!P0 BRA `(.L_x_13) ;  /* 0x0000000000288947 */ /* 0x011fea0003800000 */
[----:B------:R-:W0:Y:S02]  /*0f00*/  LDC R13, c[0x0][0x634] ;  /* 0x00018d00ff0d7b82 */ /* 0x000e240000000800 */
[----:B0-----:R-:W-:-:S05]  /*0f10*/  IADD3 R13, P0, R18, R13, RZ ;  /* 0x0000000d120d7210 */ /* 0x001fca0007f1e0ff */
[----:B------:R-:W-:-:S04]  /*0f20*/  IMAD.X R15, RZ, RZ, R17, P0 ;  /* 0x000000ffff0f7224 */ /* 0x000fc800000e0611 */
[----:B------:R-:W-:-:S04]  /*0f30*/  IMAD.WIDE.U32 R8, R15, R26, RZ ;  /* 0x0000001a0f087225 */ /* 0x000fc800078e00ff */
[----:B------:R-:W-:-:S04]  /*0f40*/  IMAD.WIDE.U32 R10, P0, R13, R27, R8 ;  /* 0x0000001b0d0a7225 */ /* 0x000fc80007800008 */
[----:B------:R-:W-:-:S04]  /*0f50*/  IMAD.WIDE.U32 R8, R13, R26, RZ ;  /* 0x0000001a0d087225 */ /* 0x000fc800078e00ff */
[----:B------:R-:W-:Y:S01]  /*0f60*/  IMAD.X R13, RZ, RZ, RZ, P0 ;  /* 0x000000ffff0d7224 */ /* 0x000fe200000e06ff */
[----:B------:R-:W-:Y:S01]  /*0f70*/  IADD3 RZ, P0, R9, R10, RZ ;  /* 0x0000000a09ff7210 */ /* 0x000fe20007f1e0ff */
[----:B------:R-:W-:-:S04]  /*0f80*/  IMAD.MOV.U32 R12, RZ, RZ, R11 ;  /* 0x000000ffff0c7224 */ /* 0x000fc800078e000b */
[----:B------:R-:W-:-:S08]  /*0f90*/  IMAD.WIDE.U32.X R8, R15, R27, R12, P0 ;  /* 0x0000001b0f087225 */ /* 0x000fd000000e040c */
.L_x_13:
[----:B------:R-:W0:Y:S01]  /*0fa0*/  LDC.64 R32, c[0x0][0x640] ;  /* 0x00019000ff207b82 */ /* 0x000e220000000a00 */
[-C--:B------:R-:W-:Y:S01]  /*0fb0*/  SHF.R.U64 R30, R8, R2.reuse, R9 ;  /* 0x00000002081e7219 */ /* 0x080fe20000001209 */
[----:B------:R-:W-:Y:S01]  /*0fc0*/  IMAD.MOV.U32 R19, RZ, RZ, R17 ;  /* 0x000000ffff137224 */ /* 0x000fe200078e0011 */
[----:B------:R-:W-:Y:S02]  /*0fd0*/  SHF.R.U32.HI R2, RZ, R2, R9 ;  /* 0x00000002ff027219 */ /* 0x000fe40000011609 */
[----:B------:R-:W-:-:S03]  /*0fe0*/  IADD3 R11, P0, RZ, -R30, RZ ;  /* 0x8000001eff0b7210 */ /* 0x000fc60007f1e0ff */
[----:B------:R-:W1:Y:S02]  /*0ff0*/  LDC R10, c[0x0][0x618] ;  /* 0x00018600ff0a7b82 */ /* 0x000e640000000800 */
[----:B------:R-:W-:-:S04]  /*1000*/  IMAD.X R9, RZ, RZ, ~R2, P0 ;  /* 0x000000ffff097224 */ /* 0x000fc800000e0e02 */
[-C--:B------:R-:W-:Y:S02]  /*1010*/  IMAD R2, R9, R28.reuse, RZ ;  /* 0x0000001c09027224 */ /* 0x080fe400078e02ff */
[----:B------:R-:W4:Y:S01]  /*1020*/  LDC R13, c[0x0][0x608] ;  /* 0x00018200ff0d7b82 */ /* 0x000f220000000800 */
[----:B------:R-:W-:-:S04]  /*1030*/  IMAD.WIDE.U32 R8, R11, R28, R18 ;  /* 0x0000001c0b087225 */ /* 0x000fc800078e0012 */
[----:B------:R-:W-:Y:S02]  /*1040*/  IMAD R11, R11, R29, R2 ;  /* 0x0000001d0b0b7224 */ /* 0x000fe400078e0202 */
[----:B------:R-:W-:Y:S01]  /*1050*/  IMAD.MOV.U32 R2, RZ, RZ, -0x1 ;  /* 0xffffffffff027424 */ /* 0x000fe200078e00ff */
[----:B------:R-:W2:Y:S01]  /*1060*/  LDC R31, c[0x0][0x658] ;  /* 0x00019600ff1f7b82 */ /* 0x000ea20000000800 */
[----:B------:R-:W-:Y:S01]  /*1070*/  IMAD.IADD R9, R9, 0x1, R11 ;  /* 0x0000000109097824 */ /* 0x000fe200078e020b */
[----:B0-----:R-:W-:Y:S01]  /*1080*/  ISETP.NE.U32.AND P0, PT, R32, RZ, PT ;  /* 0x000000ff2000720c */ /* 0x001fe20003f05070 */
[----:B------:R-:W-:-:S03]  /*1090*/  IMAD.MOV.U32 R28, RZ, RZ, 0x1 ;  /* 0x00000001ff1c7424 */ /* 0x000fc600078e00ff */
[----:B------:R-:W-:Y:S02]  /*10a0*/  ISETP.NE.AND.EX P0, PT, R33, RZ, PT, P0 ;  /* 0x000000ff2100720c */ /* 0x000fe40003f05300 */
[----:B------:R-:W0:Y:S01]  /*10b0*/  LDC R27, c[0x0][0x600] ;  /* 0x00018000ff1b7b82 */ /* 0x000e220000000800 */
[-CC-:B-1----:R-:W-:Y:S02]  /*10c0*/  SHF.R.U64 R25, R8, R10.reuse, R9.reuse ;  /* 0x0000000a08197219 */ /* 0x182fe40000001209 */
[----:B------:R-:W-:-:S05]  /*10d0*/  SHF.R.U32.HI R8, RZ, R10, R9 ;  /* 0x0000000aff087219 */ /* 0x000fca0000011609 */
[----:B------:R-:W1:Y:S01]  /*10e0*/  LDC R22, c[0x0][0x648] ;  /* 0x00019200ff167b82 */ /* 0x000e620000000800 */
[-CC-:B----4-:R-:W-:Y:S02]  /*10f0*/  SHF.R.U64 R34, R25, R13.reuse, R8.reuse ;  /* 0x0000000d19227219 */ /* 0x190fe40000001208 */
[----:B------:R-:W-:-:S05]  /*1100*/  SHF.R.U32.HI R8, RZ, R13, R8 ;  /* 0x0000000dff087219 */ /* 0x000fca0000011608 */
[----:B------:R-:W4:Y:S01]  /*1110*/  LDC R26, c[0x0][0x638] ;  /* 0x00018e00ff1a7b82 */ /* 0x000f220000000800 */
[-CC-:B--2---:R-:W-:Y:S02]  /*1120*/  SHF.R.U64 R36, R34, R31.reuse, R8.reuse ;  /* 0x0000001f22247219 */ /* 0x184fe40000001208 */
[-C--:B------:R-:W-:Y:S02]  /*1130*/  SHF.L.U32 R2, R2, R31.reuse, RZ ;  /* 0x0000001f02027219 */ /* 0x080fe400000006ff */
[----:B------:R-:W-:Y:S01]  /*1140*/  SHF.R.U32.HI R9, RZ, R31, R8 ;  /* 0x0000001fff097219 */ /* 0x000fe20000011608 */
[----:B------:R-:W-:Y:S01]  /*1150*/  IMAD.MOV.U32 R8, RZ, RZ, R36 ;  /* 0x000000ffff087224 */ /* 0x000fe200078e0024 */
[----:B------:R-:W-:Y:S01]  /*1160*/  LOP3.LUT R15, RZ, R2, RZ, 0x33, !PT ;  /* 0x00000002ff0f7212 */ /* 0x000fe200078e33ff */
[----:B------:R-:W2:Y:S01]  /*1170*/  LDC R29, c[0x0][0x610] ;  /* 0x00018400ff1d7b82 */ /* 0x000ea20000000800 */
[----:B------:R-:W-:Y:S05]  /*1180*/  @!P0 BRA `(.L_x_14) ;  /* 0x0000000000288947 */ /* 0x000fea0003800000 */
[----:B------:R-:W3:Y:S02]  /*1190*/  LDC R13, c[0x0][0x64c] ;  /* 0x00019300ff0d7b82 */ /* 0x000ee40000000800 */
[----:B---3--:R-:W-:-:S05]  /*11a0*/  IADD3 R13, P0, R36, R13, RZ ;  /* 0x0000000d240d7210 */ /* 0x008fca0007f1e0ff */
        /* <DEDUP_REMOVED lines=8> */
.L_x_14:
[----:B-1----:R-:W-:Y:S01]  /*1230*/  SHF.R.U64 R7, R8, R22, R9 ;  /* 0x0000001608077219 */ /* 0x002fe20000001209 */
[----:B0-----:R-:W-:Y:S01]  /*1240*/  VIADD R8, R27, 0xffffffff ;  /* 0xffffffff1b087836 */ /* 0x001fe20000000000 */
[----:B------:R-:W-:Y:S01]  /*1250*/  SHF.L.U32 R2, R28, R31, RZ ;  /* 0x0000001f1c027219 */ /* 0x000fe200000006ff */
[----:B------:R-:W-:Y:S01]  /*1260*/  @P1 IMAD R20, R21, R24, R6 ;  /* 0x0000001815141224 */ /* 0x000fe200078e0206 */
[----:B------:R-:W-:Y:S01]  /*1270*/  LOP3.LUT R15, R34, R15, RZ, 0xc0, !PT ;  /* 0x0000000f220f7212 */ /* 0x000fe200078ec0ff */
[----:B------:R-:W-:Y:S01]  /*1280*/  IMAD.MOV R9, RZ, RZ, -R7 ;  /* 0x000000ffff097224 */ /* 0x000fe200078e0a07 */
[----:B------:R-:W-:Y:S01]  /*1290*/  LOP3.LUT R8, R25, R8, RZ, 0xc0, !PT ;  /* 0x0000000819087212 */ /* 0x000fe200078ec0ff */
[----:B------:R-:W-:Y:S02]  /*12a0*/  IMAD.MOV.U32 R6, RZ, RZ, 0x1 ;  /* 0x00000001ff067424 */ /* 0x000fe400078e00ff */
[----:B------:R-:W-:Y:S02]  /*12b0*/  IMAD R15, R2, R7, R15 ;  /* 0x00000007020f7224 */ /* 0x000fe400078e020f */
[----:B----4-:R-:W-:-:S02]  /*12c0*/  IMAD R2, R9, R26, R36 ;  /* 0x0000001a09027224 */ /* 0x010fc400078e0224 */
[----:B--2---:R-:W-:Y:S02]  /*12d0*/  IMAD R19, R15, R29, R20 ;  /* 0x0000001d0f137224 */ /* 0x004fe400078e0214 */
[--C-:B------:R-:W-:Y:S01]  /*12e0*/  IMAD R2, R2, R27, R8.reuse ;  /* 0x0000001b02027224 */ /* 0x100fe200078e0208 */
[----:B------:R-:W-:-:S04]  /*12f0*/  PRMT R8, R6, 0x7610, R8 ;  /* 0x0000761006087816 */ /* 0x000fc80000000008 */
[----:B------:R-:W-:Y:S02]  /*1300*/  SEL R22, R2, R19, !P1 ;  /* 0x0000001302167207 */ /* 0x000fe40004800000 */
[----:B------:R-:W-:Y:S01]  /*1310*/  SEL R19, R19, R2, !P1 ;  /* 0x0000000213137207 */ /* 0x000fe20004800000 */
[----:B------:R-:W-:-:S07]  /*1320*/  IMAD.MOV.U32 R2, RZ, RZ, R30 ;  /* 0x000000ffff027224 */ /* 0x000fce00078e001e */
.L_x_12:
[----:B------:R-:W-:Y:S05]  /*1330*/  @!P3 BRA `(.L_x_15) ;  /* 0x00000000000cb947 */ /* 0x000fea0003800000 */
[----:B------:R-:W-:Y:S01]  /*1340*/  UCGABAR_WAIT ;  /* 0x0000000000007dc7 */ /* 0x000fe20008000000 */
[----:B------:R-:W-:Y:S01]  /*1350*/  CCTL.IVALL ;  /* 0x00000000ff00798f */ /* 0x000fe20002000000 */
[----:B------:R-:W-:Y:S05]  /*1360*/  BRA `(.L_x_16) ;  /* 0x0000000000047947 */ /* 0x000fea0003800000 */
.L_x_15:
[----:B------:R-:W-:Y:S06]  /*1370*/  BAR.SYNC.DEFER_BLOCKING 0x0 ;  /* 0x0000000000007b1d */ /* 0x000fec0000010000 */
.L_x_16:
[----:B------:R-:W-:Y:S05]  /*1380*/  @!P2 BRA `(.L_x_17) ;  /* 0x000000340084a947 */ /* 0x000fea0003800000 */
[----:B------:R-:W-:-:S13]  /*1390*/  ISETP.GT.U32.AND P0, PT, R35, 0x1, PT ;  /* 0x000000012300780c */ /* 0x000fda0003f04070 */
[----:B------:R-:W-:Y:S05]  /*13a0*/  @P0 EXIT ;  /* 0x000000000000094d */ /* 0x000fea0003800000 */
.L_x_18:
[----:B------:R-:W-:-:S08]  /*13b0*/  NOP ;  /* 0x0000000000007918 */ /* 0x000fd00000000000 */
[----:B------:R-:W1:Y:S02]  /*13c0*/  USETMAXREG.TRY_ALLOC.CTAPOOL UP0, 0xe8 ;  /* 0x000000e8000079c8 */ /* 0x000e640008000600 */
[----:B-1----:R-:W-:-:S13]  /*13d0*/  PLOP3.LUT P0, PT, PT, PT, UP0, 0x80, 0x0 ;  /* 0x000000000000781c */ /* 0x002fda0003f0f008 */
[----:B------:R-:W-:Y:S05]  /*13e0*/  @!P0 BRA `(.L_x_18) ;  /* 0xfffffffc00f08947 */ /* 0x000fea000383ffff */
[----:B------:R-:W-:-:S13]  /*13f0*/  LOP3.LUT P0, RZ, R8, 0xff, RZ, 0xc0, !PT ;  /* 0x000000ff08ff7812 */ /* 0x000fda000780c0ff */
[----:B------:R-:W-:Y:S05]  /*1400*/  @!P0 EXIT ;  /* 0x000000000000894d */ /* 0x000fea0003800000 */
[----:B------:R-:W1:Y:S01]  /*1410*/  S2UR UR4, SR_CgaCtaId ;  /* 0x00000000000479c3 */ /* 0x000e620000008800 */
[----:B--2---:R-:W-:Y:S01]  /*1420*/  VIADD R14, R14, 0xffffffff ;  /* 0xffffffff0e0e7836 */ /* 0x004fe20000000000 */
[CC--:B------:R-:W-:Y:S01]  /*1430*/  LEA.HI R4, R0.reuse, R3.reuse, RZ, 0x2 ;  /* 0x0000000300047211 */ /* 0x0c0fe200078f10ff */
[----:B------:R-:W-:Y:S01]  /*1440*/  UMOV UR41, 0x400 ;  /* 0x0000040000297882 */ /* 0x000fe20000000000 */
[----:B------:R-:W-:Y:S01]  /*1450*/  LEA.HI R0, R0, R3, RZ, 0x5 ;  /* 0x0000000300007211 */ /* 0x000fe200078f28ff */
[----:B------:R-:W-:Y:S01]  /*1460*/  UISETP.LT.AND UP0, UPT, UR40, 0x1, UPT ;  /* 0x000000012800788c */ /* 0x000fe2000bf01270 */
[----:B------:R-:W-:Y:S01]  /*1470*/  R2UR UR42, R14 ;  /* 0x000000000e2a72ca */ /* 0x000fe200000e0000 */
[----:B------:R-:W-:Y:S01]  /*1480*/  ULDC UR6, c[0x0][0x284] ;  /* 0x0000a10000067ab9 */ /* 0x000fe20000000800 */
[--C-:B------:R-:W-:Y:S01]  /*1490*/  SHF.R.S32.HI R60, RZ, 0x2, R4.reuse ;  /* 0x00000002ff3c7819 */ /* 0x100fe20000011404 */
[----:B------:R-:W-:Y:S01]  /*14a0*/  USEL UR43, UR40, 0x1, UP0 ;  /* 0x00000001282b7887 */ /* 0x000fe20008000000 */
[----:B------:R-:W-:Y:S01]  /*14b0*/  SHF.R.S32.HI R5, RZ, 0x1f, R4 ;  /* 0x0000001fff057819 */ /* 0x000fe20000011404 */
[----:B------:R-:W-:Y:S01]  /*14c0*/  USHF.L.U32 UR46, UR40, 0x1, URZ ;  /* 0x00000001282e7899 */ /* 0x000fe2000800063f */
[----:B------:R-:W-:Y:S01]  /*14d0*/  LOP3.LUT R4, R4, 0xfffffffc, RZ, 0xc0, !PT ;  /* 0xfffffffc04047812 */ /* 0x000fe200078ec0ff */
[----:B------:R-:W-:Y:S01]  /*14e0*/  UIADD3 UR43, -UR43, UR40, URZ ;  /* 0x000000282b2b7290 */ /* 0x000fe2000fffe13f */
[----:B------:R-:W-:-:S02]  /*14f0*/  LEA.HI R5, R5, R60, RZ, 0x3 ;  /* 0x0000003c05057211 */ /* 0x000fc400078f18ff */
[----:B------:R-:W-:Y:S01]  /*1500*/  ISETP.NE.AND P0, PT, R14, RZ, PT ;  /* 0x000000ff0e00720c */ /* 0x000fe20003f05270 */
[----:B---3--:R-:W-:Y:S01]  /*1510*/  IMAD.IADD R59, R3, 0x1, -R4 ;  /* 0x00000001033b7824 */ /* 0x008fe200078e0a04 */
[----:B------:R-:W-:Y:S01]  /*1520*/  LOP3.LUT R5, R5, 0xfffffff8, RZ, 0xc0, !PT ;  /* 0xfffffff805057812 */ /* 0x000fe200078ec0ff */
[----:B------:R-:W-:Y:S01]  /*1530*/  USHF.L.U32 UR42, UR42, 0x3, URZ ;  /* 0x000000032a2a7899 */ /* 0x000fe2000800063f */
[----:B------:R-:W-:Y:S02]  /*1540*/  LOP3.LUT R72, R16, 0x1, RZ, 0xfc, !PT ;  /* 0x0000000110487812 */ /* 0x000fe400078efcff */
[----:B------:R-:W-:Y:S01]  /*1550*/  SEL R73, RZ, 0x1, P0 ;  /* 0x00000001ff497807 */ /* 0x000fe20000000000 */
[----:B------:R-:W-:Y:S01]  /*1560*/  IMAD.IADD R60, R60, 0x1, -R5 ;  /* 0x000000013c3c7824 */ /* 0x000fe200078e0a05 */
[----:B-1----:R-:W-:Y:S01]  /*1570*/  ULEA UR41, UR4, UR41, 0x18 ;  /* 0x0000002904297291 */ /* 0x002fe2000f8ec03f */
[----:B------:R-:W-:Y:S01]  /*1580*/  SHF.R.S32.HI R5, RZ, 0x5, R0 ;  /* 0x00000005ff057819 */ /* 0x000fe20000011400 */
[----:B------:R-:W-:-:S02]  /*1590*/  IMAD.U32 R63, RZ, RZ, UR42 ;  /* 0x0000002aff3f7e24 */ /* 0x000fc4000f8e00ff */
[----:B------:R-:W-:Y:S01]  /*15a0*/  UIADD3 UR47, UR41, 0x60, URZ ;  /* 0x00000060292f7890 */ /* 0x000fe2000fffe03f */
[--C-:B------:R-:W-:Y:S01]  /*15b0*/  SHF.R.S32.HI R61, RZ, 0x1f, R60.reuse ;  /* 0x0000001fff3d7819 */ /* 0x100fe2000001143c */
[----:B------:R-:W-:Y:S01]  /*15c0*/  UIADD3 UR4, UR41, 0x5180, URZ ;  /* 0x0000518029047890 */ /* 0x000fe2000fffe03f */
[--C-:B------:R-:W-:Y:S01]  /*15d0*/  IMAD R66, R5, -0x10, -R60.reuse ;  /* 0xfffffff005427824 */ /* 0x100fe200078e0a3c */
[----:B------:R-:W-:Y:S01]  /*15e0*/  UIADD3 UR5, UR41, 0x180, URZ ;  /* 0x0000018029057890 */ /* 0x000fe2000fffe03f */
[----:B------:R-:W-:Y:S01]  /*15f0*/  LOP3.LUT R65, R63, 0x8, RZ, 0xc0, !PT ;  /* 0x000000083f417812 */ /* 0x000fe200078ec0ff */
[----:B------:R-:W-:Y:S01]  /*1600*/  USHF.R.U32.HI UR4, URZ, 0x4, UR4 ;  /* 0x000000043f047899 */ /* 0x000fe20008011604 */
[----:B------:R-:W-:Y:S01]  /*1610*/  IMAD.U32 R62, RZ, RZ, UR47 ;  /* 0x0000002fff3e7e24 */ /* 0x000fe2000f8e00ff */
[----:B------:R-:W-:Y:S01]  /*1620*/  USHF.R.U32.HI UR5, URZ, 0x4, UR5 ;  /* 0x000000043f057899 */ /* 0x000fe20008011605 */
[----:B------:R-:W-:Y:S01]  /*1630*/  IMAD.WIDE R60, R5, 0x10, R60 ;  /* 0x00000010053c7825 */ /* 0x000fe200078e023c */
[----:B------:R-:W-:Y:S01]  /*1640*/  ULOP3.LUT UR4, UR4, 0x3fff, URZ, 0xc0, !UPT ;  /* 0x00003fff04047892 */ /* 0x000fe2000f8ec03f */
[----:B------:R-:W-:Y:S01]  /*1650*/  LOP3.LUT R63, R63, 0x8, RZ, 0xc, !PT ;  /* 0x000000083f3f7812 */ /* 0x000fe200078e0cff */
[----:B------:R-:W-:Y:S01]  /*1660*/  ULOP3.LUT UR5, UR5, 0x3fff, URZ, 0xc0, !UPT ;  /* 0x00003fff05057892 */ /* 0x000fe2000f8ec03f */
[----:B------:R-:W-:Y:S01]  /*1670*/  VIADD R64, R62, UR42 ;  /* 0x0000002a3e407c36 */ /* 0x000fe20008000000 */
[----:B------:R-:W-:Y:S01]  /*1680*/  LOP3.LUT R65, R65, 0x18, RZ, 0x3c, !PT ;  /* 0x0000001841417812 */ /* 0x000fe200078e3cff */
[----:B------:R-:W-:Y:S01]  /*1690*/  VIADD R66, R66, UR6 ;  /* 0x0000000642427c36 */ /* 0x000fe20008000000 */
[----:B------:R-:W-:-:S02]  /*16a0*/  ULOP3.LUT UR44, UR4, 0x10000, URZ, 0xfc, !UPT ;  /* 0x00010000042c7892 */ /* 0x000fc4000f8efc3f */
[----:B------:R-:W-:-:S12]  /*16b0*/  ULOP3.LUT UR45, UR5, 0x10000, URZ, 0xfc, !UPT ;  /* 0x00010000052d7892 */ /* 0x000fd8000f8efc3f */
.L_x_102:
[----:B------:R-:W-:Y:S01]  /*16c0*/  SHF.L.U32 R3, R73, 0x1f, RZ ;  /* 0x0000001f49037819 */ /* 0x000fe200000006ff */
[----:B------:R-:W-:Y:S02]  /*16d0*/  ULDC UR4, c[0x0][0x28c] ;  /* 0x0000a30000047ab9 */ /* 0x000fe40000000800 */
[----:B------:R-:W-:Y:S01]  /*16e0*/  ISETP.LT.AND P1, PT, RZ, UR4, PT ;  /* 0x00000004ff007c0c */ /* 0x000fe2000bf21270 */
[----:B-1----:R-:W1:Y:S02]  /*16f0*/  SYNCS.PHASECHK.TRANS64.TRYWAIT P0, [R62+UR42], R3 ;  /* 0x000000033e0075a7 */ /* 0x002e64000800016a */
[----:B-1-34-:R-:W-:Y:S10]  /*1700*/  @!P0 BRA `(.L_x_19) ;  /* 0x0000004000dc8947 */ /* 0x01aff40003800000 */
.L_x_125:
[----:B------:R-:W-:Y:S05]  /*1710*/  @P1 BRA `(.L_x_20) ;  /* 0x0000000000401947 */ /* 0x000fea0003800000 */
[----:B------:R-:W-:Y:S01]  /*1720*/  MOV R0, 0x0 ;  /* 0x0000000000007802 */ /* 0x000fe20000000f00 */
[----:B------:R-:W-:Y:S01]  /*1730*/  ULDC.64 UR4, c[0x4][0x68] ;  /* 0x01001a0000047ab9 */ /* 0x000fe20000000a00 */
[----:B------:R-:W-:Y:S01]  /*1740*/  ULDC.64 UR6, c[0x4][0x8] ;  /* 0x0100020000067ab9 */ /* 0x000fe20000000a00 */
[----:B------:R-:W-:Y:S01]  /*1750*/  IMAD.U32 R4, RZ, RZ, UR4 ;  /* 0x00000004ff047e24 */ /* 0x000fe2000f8e00ff */
[----:B------:R2:W3:Y:S01]  /*1760*/  LDC.64 R14, c[0x4][R0] ;  /* 0x01000000000e7b82 */ /* 0x0004e20000000a00 */
[----:B------:R-:W-:Y:S01]  /*1770*/  IMAD.U32 R5, RZ, RZ, UR5 ;  /* 0x00000005ff057e24 */ /* 0x000fe2000f8e00ff */
[----:B------:R-:W-:Y:S01]  /*1780*/  ULDC.64 UR4, c[0x4][0x70] ;  /* 0x01001c0000047ab9 */ /* 0x000fe20000000a00 */
[----:B------:R-:W-:Y:S02]  /*1790*/  IMAD.U32 R10, RZ, RZ, UR6 ;  /* 0x00000006ff0a7e24 */ /* 0x000fe4000f8e00ff */
[----:B------:R-:W-:Y:S02]  /*17a0*/  IMAD.U32 R6, RZ, RZ, UR4 ;  /* 0x00000004ff067e24 */ /* 0x000fe4000f8e00ff */
[----:B------:R-:W-:-:S02]  /*17b0*/  IMAD.U32 R7, RZ, RZ, UR5 ;  /* 0x00000005ff077e24 */ /* 0x000fc4000f8e00ff */
[----:B------:R-:W-:Y:S02]  /*17c0*/  IMAD.U32 R11, RZ, RZ, UR7 ;  /* 0x00000007ff0b7e24 */ /* 0x000fe4000f8e00ff */
[----:B------:R-:W-:Y:S02]  /*17d0*/  IMAD.MOV.U32 R8, RZ, RZ, 0x1e1 ;  /* 0x000001e1ff087424 */ /* 0x000fe400078e00ff */
[----:B0-----:R-:W-:Y:S02]  /*17e0*/  IMAD.MOV.U32 R12, RZ, RZ, 0x1 ;  /* 0x00000001ff0c7424 */ /* 0x001fe400078e00ff */
[----:B--2---:R-:W-:-:S07]  /*17f0*/  IMAD.MOV.U32 R13, RZ, RZ, RZ ;  /* 0x000000ffff0d7224 */ /* 0x004fce00078e00ff */
[----:B------:R-:W-:-:S07]  /*1800*/  LEPC R20, `(.L_x_20) ;  /* 0x000000001014794e */ /* 0x000fce0000000000 */
[----:B-1-3-5:R-:W-:Y:S05]  /*1810*/  CALL.ABS.NOINC R14 ;  /* 0x000000000e007343 */ /* 0x02afea0003c00000 */
.L_x_20:
[----:B------:R-:W-:-:S13]  /*1820*/  ISETP.NE.AND P0, PT, R72, 0x3, PT ;  /* 0x000000034800780c */ /* 0x000fda0003f05270 */
[----:B------:R-:W-:Y:S05]  /*1830*/  @!P0 BRA `(.L_x_21) ;  /* 0x0000000000048947 */ /* 0x000fea0003800000 */
[----:B------:R-:W-:Y:S01]  /*1840*/  BPT.TRAP 0x1 ;  /* 0x000000040000795c */ /* 0x000fe20000300000 */
.L_x_21:
[----:B-1----:R-:W-:Y:S02]  /*1850*/  IMAD.U32 R3, RZ, RZ, UR38 ;  /* 0x00000026ff037e24 */ /* 0x002fe4000f8e00ff */
[----:B------:R-:W-:-:S03]  /*1860*/  IMAD.U32 R0, RZ, RZ, UR39 ;  /* 0x00000027ff007e24 */ /* 0x000fc6000f8e00ff */
[----:B------:R-:W-:Y:S02]  /*1870*/  LEA R3, R3, UR41, 0x3 ;  /* 0x0000002903037c11 */ /* 0x000fe4000f8e18ff */
[----:B------:R-:W-:-:S04]  /*1880*/  SHF.L.U32 R0, R0, 0x1f, RZ ;  /* 0x0000001f00007819 */ /* 0x000fc800000006ff */
[----:B------:R1:W2:Y:S01]  /*1890*/  SYNCS.PHASECHK.TRANS64.TRYWAIT P1, [R3+URZ], R0 ;  /* 0x00000000030075a7 */ /* 0x0002a2000802017f */
[----:B------:R-:W-:Y:S05]  /*18a0*/  @!P0 BRA `(.L_x_22) ;  /* 0x0000000000048947 */ /* 0x000fea0003800000 */
[----:B------:R-:W-:Y:S01]  /*18b0*/  BPT.TRAP 0x1 ;  /* 0x000000040000795c */ /* 0x000fe20000300000 */
.L_x_22:
[----:B--2---:R-:W-:Y:S05]  /*18c0*/  @P1 BRA `(.L_x_23) ;  /* 0x0000000000081947 */ /* 0x004fea0003800000 */
[----:B------:R-:W2:Y:S02]  /*18d0*/  SYNCS.PHASECHK.TRANS64.TRYWAIT P1, [R3+URZ], R0 ;  /* 0x00000000030075a7 */ /* 0x000ea4000802017f */
[----:B--2---:R-:W-:Y:S05]  /*18e0*/  @!P1 BRA `(.L_x_24) ;  /* 0x0000004000789947 */ /* 0x004fea0003800000 */
.L_x_23:
[----:B------:R-:W-:Y:S05]  /*18f0*/  WARPSYNC.ALL ;  /* 0x0000000000007948 */ /* 0x000fea0003800000 */
[----:B------:R-:W-:Y:S01]  /*1900*/  ULEA UR4, UR38, UR45, 0x8 ;  /* 0x0000002d26047291 */ /* 0x000fe2000f8e403f */
[----:B------:R-:W-:Y:S01]  /*1910*/  WARPGROUP.ARRIVE ;  /* 0x00000000000079c5 */ /* 0x000fe20000000000 */
[----:B------:R-:W-:Y:S01]  /*1920*/  ULEA UR6, UR38, UR44, 0x8 ;  /* 0x0000002c26067291 */ /* 0x000fe2000f8e403f */
[----:B-12---:R-:W-:Y:S01]  /*1930*/  IMAD.U32 R0, RZ, RZ, UR43 ;  /* 0x0000002bff007e24 */ /* 0x006fe2000f8e00ff */
[----:B------:R-:W-:Y:S01]  /*1940*/  UMOV UR5, 0x80000020 ;  /* 0x8000002000057882 */ /* 0x000fe20000000000 */
[----:B------:R-:W-:-:S03]  /*1950*/  UMOV UR7, 0x80000020 ;  /* 0x8000002000077882 */ /* 0x000fc60000000000 */
[----:B------:R-:W-:-:S03]  /*1960*/  ISETP.GE.AND P1, PT, R0, 0x1, PT ;  /* 0x000000010000780c */ /* 0x000fc60003f26270 */
[----:B------:R-:W-:Y:S01]  /*1970*/  HGMMA.64x64x16.F32.BF16 R24, gdesc[UR4], RZ, !UPT, gsb0 ;  /* 0x00e00000041879f0 */ /* 0x000fe2000c0018ff */
[----:B------:R-:W-:Y:S02]  /*1980*/  UIADD3 UR4, UR4, 0x2, URZ ;  /* 0x0000000204047890 */ /* 0x000fe4000fffe03f */
[----:B------:R-:W-:Y:S01]  /*1990*/  UIADD3 UR6, UR6, 0x2, URZ ;  /* 0x0000000206067890 */ /* 0x000fe2000fffe03f */
[----:B------:R-:W-:Y:S01]  /*19a0*/  UMOV UR5, 0x80000020 ;  /* 0x8000002000057882 */ /* 0x000fe20000000000 */
[----:B------:R-:W-:Y:S01]  /*19b0*/  UMOV UR7, 0x80000020 ;  /* 0x8000002000077882 */ /* 0x000fe20000000000 */
[----:B------:R-:W-:Y:S02]  /*19c0*/  WARPGROUP.DEPBAR.LE gsb0, 0x0 ;  /* 0x00008000000079c5 */ /* 0x000fe40000010000 */
[----:B------:R-:W-:-:S06]  /*19d0*/  WARPGROUP.ARRIVE ;  /* 0x00000000000079c5 */ /* 0x000fcc0000000000 */
[----:B------:R-:W-:Y:S03]  /*19e0*/  HGMMA.64x64x16.F32.BF16 R24, gdesc[UR4], R24, gsb0 ;  /* 0x00e00000041879f0 */ /* 0x000fe60008001818 */
[----:B------:R-:W-:Y:S02]  /*19f0*/  WARPGROUP.DEPBAR.LE gsb0, 0x0 ;  /* 0x00008000000079c5 */ /* 0x000fe40000010000 */
[----:B------:R-:W-:Y:S05]  /*1a00*/  @!P1 BRA `(.L_x_25) ;  /* 0x0000000000d49947 */ /* 0x000fea0003800000 */
[----:B------:R-:W-:Y:S01]  /*1a10*/  UIADD3 UR4, UR38, 0x1, URZ ;  /* 0x0000000126047890 */ /* 0x000fe2000fffe03f */
[----:B------:R-:W-:Y:S02]  /*1a20*/  IMAD.U32 R0, RZ, RZ, UR43 ;  /* 0x0000002bff007e24 */ /* 0x000fe4000f8e00ff */
[----:B------:R-:W-:Y:S01]  /*1a30*/  IMAD.U32 R3, RZ, RZ, UR38 ;  /* 0x00000026ff037e24 */ /* 0x000fe2000f8e00ff */
[----:B------:R-:W-:-:S04]  /*1a40*/  UISETP.NE.AND UP0, UPT, UR4, 0x5, UPT ;  /* 0x000000050400788c */ /* 0x000fc8000bf05270 */
[----:B------:R-:W-:Y:S02]  /*1a50*/  USEL UR5, URZ, 0x1, UP0 ;  /* 0x000000013f057887 */ /* 0x000fe40008000000 */
[----:B------:R-:W-:Y:S02]  /*1a60*/  USEL UR8, UR4, URZ, UP0 ;  /* 0x0000003f04087287 */ /* 0x000fe40008000000 */
[----:B------:R-:W-:-:S06]  /*1a70*/  ULOP3.LUT UR5, UR39, UR5, URZ, 0x3c, !UPT ;  /* 0x0000000527057292 */ /* 0x000fcc000f8e3c3f */
[----:B------:R-:W-:-:S07]  /*1a80*/  IMAD.U32 R6, RZ, RZ, UR5 ;  /* 0x00000005ff067e24 */ /* 0x000fce000f8e00ff */
.L_x_32:
[----:B------:R-:W-:Y:S05]  /*1a90*/  @!P0 BRA `(.L_x_26) ;  /* 0x0000000000048947 */ /* 0x000fea0003800000 */
[----:B------:R-:W-:Y:S01]  /*1aa0*/  BPT.TRAP 0x1 ;  /* 0x000000040000795c */ /* 0x000fe20000300000 */
.L_x_26:
[----:B------:R-:W-:Y:S01]  /*1ab0*/  ULEA UR4, UR8, UR41, 0x3 ;  /* 0x0000002908047291 */ /* 0x000fe2000f8e183f */
[----:B------:R-:W-:-:S08]  /*1ac0*/  SHF.L.U32 R4, R6, 0x1f, RZ ;  /* 0x0000001f06047819 */ /* 0x000fd000000006ff */
[----:B------:R1:W2:Y:S01]  /*1ad0*/  SYNCS.PHASECHK.TRANS64.TRYWAIT P1, [UR4], R4 ;  /* 0x00000004ff0075a7 */ /* 0x0002a20008020144 */
[----:B------:R-:W-:Y:S05]  /*1ae0*/  @!P0 BRA `(.L_x_27) ;  /* 0x0000000000048947 */ /* 0x000fea0003800000 */
[----:B------:R-:W-:Y:S01]  /*1af0*/  BPT.TRAP 0x1 ;  /* 0x000000040000795c */ /* 0x000fe20000300000 */
.L_x_27:
[----:B--2---:R-:W-:Y:S05]  /*1b00*/  @P1 BRA `(.L_x_28) ;  /* 0x0000000000081947 */ /* 0x004fea0003800000 */
[----:B------:R-:W2:Y:S02]  /*1b10*/  SYNCS.PHASECHK.TRANS64.TRYWAIT P1, [UR4], R4 ;  /* 0x00000004ff0075a7 */ /* 0x000ea40008020144 */
[----:B--2---:R-:W-:Y:S05]  /*1b20*/  @!P1 BRA `(.L_x_29) ;  /* 0x0000003c00fc9947 */ /* 0x004fea0003800000 */
.L_x_28:
[----:B------:R-:W-:Y:S01]  /*1b30*/  ULEA UR4, UR8, UR45, 0x8 ;  /* 0x0000002d08047291 */ /* 0x000fe2000f8e403f */
[----:B------:R-:W-:Y:S01]  /*1b40*/  WARPGROUP.ARRIVE ;  /* 0x00000000000079c5 */ /* 0x000fe20000000000 */
[----:B------:R-:W-:Y:S01]  /*1b50*/  ULEA UR6, UR8, UR44, 0x8 ;  /* 0x0000002c08067291 */ /* 0x000fe2000f8e403f */
[----:B------:R-:W-:Y:S01]  /*1b60*/  UMOV UR5, 0x80000020 ;  /* 0x8000002000057882 */ /* 0x000fe20000000000 */
[----:B------:R-:W-:-:S07]  /*1b70*/  UMOV UR7, 0x80000020 ;  /* 0x8000002000077882 */ /* 0x000fce0000000000 */
[----:B------:R-:W-:Y:S01]  /*1b80*/  HGMMA.64x64x16.F32.BF16 R24, gdesc[UR4], R24, gsb0 ;  /* 0x00e00000041879f0 */ /* 0x000fe20008001818 */
        /* <DEDUP_REMOVED lines=9> */
[----:B------:R-:W-:Y:S01]  /*1c20*/  BPT.TRAP 0x1 ;  /* 0x000000040000795c */ /* 0x000fe20000300000 */
.L_x_30:
[----:B------:R-:W-:-:S13]  /*1c30*/  ISETP.NE.AND P1, PT, R67, RZ, PT ;  /* 0x000000ff4300720c */ /* 0x000fda0003f25270 */
[----:B-12---:R-:W-:-:S05]  /*1c40*/  @P1 LEA R4, R3, UR41, 0x3 ;  /* 0x0000002903041c11 */ /* 0x006fca000f8e18ff */
[----:B------:R-:W-:-:S05]  /*1c50*/  @P1 VIADD R5, R4, 0x28 ;  /* 0x0000002804051836 */ /* 0x000fca0000000000 */
[----:B------:R-:W-:-:S04]  /*1c60*/  @P1 PRMT R5, R56, 0x654, R5 ;  /* 0x0000065438051816 */ /* 0x000fc80000000005 */
[----:B------:R1:W-:Y:S01]  /*1c70*/  @P1 SYNCS.ARRIVE.TRANS64.RED.A1T0 RZ, [R5+URZ], RZ ;  /* 0x000000ff05ff19a7 */ /* 0x0003e2000810043f */
[----:B------:R-:W-:-:S13]  /*1c80*/  ISETP.GT.U32.AND P1, PT, R16, 0x1, PT ;  /* 0x000000011000780c */ /* 0x000fda0003f24070 */
[----:B-1----:R-:W-:Y:S05]  /*1c90*/  @P1 BRA `(.L_x_31) ;  /* 0x0000000000041947 */ /* 0x002fea0003800000 */
[----:B------:R-:W-:Y:S01]  /*1ca0*/  BPT.TRAP 0x1 ;  /* 0x000000040000795c */ /* 0x000fe20000300000 */
.L_x_31:
[----:B------:R-:W-:Y:S01]  /*1cb0*/  UIADD3 UR8, UR8, 0x1, URZ ;  /* 0x0000000108087890 */ /* 0x000fe2000fffe03f */
[C---:B------:R-:W-:Y:S01]  /*1cc0*/  ISETP.GT.AND P2, PT, R0.reuse, 0x1, PT ;  /* 0x000000010000780c */ /* 0x040fe20003f44270 */
[----:B------:R-:W-:Y:S02]  /*1cd0*/  VIADD R3, R3, 0x1 ;  /* 0x0000000103037836 */ /* 0x000fe40000000000 */
[----:B------:R-:W-:Y:S01]  /*1ce0*/  UISETP.NE.AND UP0, UPT, UR8, 0x5, UPT ;  /* 0x000000050800788c */ /* 0x000fe2000bf05270 */
[----:B------:R-:W-:Y:S02]  /*1cf0*/  VIADD R0, R0, 0xffffffff ;  /* 0xffffffff00007836 */ /* 0x000fe40000000000 */
[C---:B------:R-:W-:Y:S01]  /*1d00*/  ISETP.NE.AND P1, PT, R3.reuse, 0x5, PT ;  /* 0x000000050300780c */ /* 0x040fe20003f25270 */
[----:B------:R-:W-:Y:S02]  /*1d10*/  USEL UR4, URZ, 0x1, UP0 ;  /* 0x000000013f047887 */ /* 0x000fe40008000000 */
[----:B------:R-:W-:Y:S01]  /*1d20*/  USEL UR8, UR8, URZ, UP0 ;  /* 0x0000003f08087287 */ /* 0x000fe20008000000 */
[----:B------:R-:W-:-:S03]  /*1d30*/  SEL R3, R3, RZ, P1 ;  /* 0x000000ff03037207 */ /* 0x000fc60000800000 */
[----:B------:R-:W-:Y:S01]  /*1d40*/  LOP3.LUT R6, R6, UR4, RZ, 0x3c, !PT ;  /* 0x0000000406067c12 */ /* 0x000fe2000f8e3cff */
[----:B------:R-:W-:Y:S07]  /*1d50*/  @P2 BRA `(.L_x_32) ;  /* 0xfffffffc004c2947 */ /* 0x000fee000383ffff */
.L_x_25:
[----:B------:R-:W1:Y:S01]  /*1d60*/  LDC R0, c[0x0][0x28c] ;  /* 0x0000a300ff007b82 */ /* 0x000e620000000800 */
[----:B------:R2:W-:Y:S01]  /*1d70*/  SYNCS.ARRIVE.TRANS64.A1T0 RZ, [R63+UR47], RZ ;  /* 0x000000ff3fff79a7 */ /* 0x0005e2000810002f */
[----:B-1----:R-:W-:-:S13]  /*1d80*/  ISETP.GE.AND P1, PT, R0, 0x1, PT ;  /* 0x000000010000780c */ /* 0x002fda0003f26270 */
[----:B--2---:R-:W-:Y:S05]  /*1d90*/  @!P1 BRA `(.L_x_33) ;  /* 0x0000000000449947 */ /* 0x004fea0003800000 */
[----:B------:R-:W-:Y:S05]  /*1da0*/  @!P0 BRA `(.L_x_34) ;  /* 0x0000000000048947 */ /* 0x000fea0003800000 */
[----:B------:R-:W-:Y:S01]  /*1db0*/  BPT.TRAP 0x1 ;  /* 0x000000040000795c */ /* 0x000fe20000300000 */
.L_x_34:
[----:B------:R-:W-:-:S13]  /*1dc0*/  ISETP.NE.AND P0, PT, R67, RZ, PT ;  /* 0x000000ff4300720c */ /* 0x000fda0003f05270 */
[----:B------:R-:W-:-:S05]  /*1dd0*/  VOTEU.ANY UP0, P0 ;  /* 0x00000000003f7886 */ /* 0x000fca0000000100 */
[----:B------:R-:W-:-:S06]  /*1de0*/  @UP0 UIADD3 UR4, UR43, UR38, URZ ;  /* 0x000000262b040290 */ /* 0x000fcc000fffe03f */
[----:B------:R-:W-:Y:S02]  /*1df0*/  IMAD.U32 R4, RZ, RZ, UR4 ;  /* 0x00000004ff047e24 */ /* 0x000fe4000f8e00ff */
[----:B------:R-:W-:Y:S02]  /*1e00*/  IMAD.U32 R3, RZ, RZ, UR4 ;  /* 0x00000004ff037e24 */ /* 0x000fe4000f8e00ff */
[----:B------:R-:W-:-:S05]  /*1e10*/  @P0 IMAD.WIDE.U32 R4, R4, -0x33333333, RZ ;  /* 0xcccccccd04040825 */ /* 0x000fca00078e00ff */
[----:B------:R-:W-:-:S05]  /*1e20*/  @P0 SHF.R.U32.HI R0, RZ, 0x2, R5 ;  /* 0x00000002ff000819 */ /* 0x000fca0000011605 */
[----:B------:R-:W-:-:S05]  /*1e30*/  @P0 IMAD R0, R0, -0x5, R3 ;  /* 0xfffffffb00000824 */ /* 0x000fca00078e0203 */
[----:B------:R-:W-:-:S05]  /*1e40*/  @P0 LEA R0, R0, UR41, 0x3 ;  /* 0x0000002900000c11 */ /* 0x000fca000f8e18ff */
[----:B------:R-:W-:-:S05]  /*1e50*/  @P0 VIADD R3, R0, 0x28 ;  /* 0x0000002800030836 */ /* 0x000fca0000000000 */
[----:B------:R-:W-:-:S04]  /*1e60*/  @P0 PRMT R3, R56, 0x654, R3 ;  /* 0x0000065438030816 */ /* 0x000fc80000000003 */
[----:B------:R1:W-:Y:S01]  /*1e70*/  @P0 SYNCS.ARRIVE.TRANS64.RED.A1T0 RZ, [R3+URZ], RZ ;  /* 0x000000ff03ff09a7 */ /* 0x0003e2000810043f */
[----:B------:R-:W-:-:S13]  /*1e80*/  ISETP.GT.U32.AND P0, PT, R16, 0x1, PT ;  /* 0x000000011000780c */ /* 0x000fda0003f04070 */
[----:B-1----:R-:W-:Y:S05]  /*1e90*/  @P0 BRA `(.L_x_33) ;  /* 0x0000000000040947 */ /* 0x002fea0003800000 */
[----:B------:R-:W-:Y:S01]  /*1ea0*/  BPT.TRAP 0x1 ;  /* 0x000000040000795c */ /* 0x000fe20000300000 */
.L_x_33:
[----:B------:R-:W-:Y:S01]  /*1eb0*/  SHF.L.U32 R3, R73, 0x1f, RZ ;  /* 0x0000001f49037819 */ /* 0x000fe200000006ff */
[----:B------:R-:W-:Y:S01]  /*1ec0*/  UIADD3 UR38, UR46, UR38, URZ ;  /* 0x000000262e267290 */ /* 0x000fe2000fffe03f */
[----:B------:R-:W1:Y:S01]  /*1ed0*/  LDC R0, c[0x0][0x288] ;  /* 0x0000a200ff007b82 */ /* 0x000e620000000800 */
[----:B------:R-:W-:Y:S01]  /*1ee0*/  UISETP.GE.U32.AND UP1, UPT, UR46, 0x5, UPT ;  /* 0x000000052e00788c */ /* 0x000fe2000bf26070 */
[----:B------:R-:W-:Y:S01]  /*1ef0*/  IMAD.SHL.U32 R8, R59, 0x2, RZ ;  /* 0x000000023b087824 */ /* 0x000fe200078e00ff */
[----:B------:R-:W-:Y:S02]  /*1f00*/  UISETP.GT.U32.AND UP0, UPT, UR38, 0x4, UPT ;  /* 0x000000042600788c */ /* 0x000fe4000bf04070 */
[----:B------:R-:W-:Y:S02]  /*1f10*/  UIMAD.WIDE.U32 UR4, UR38, -0x33333333, URZ ;  /* 0xcccccccd260478a5 */ /* 0x000fe4000f8e003f */
[----:B------:R-:W-:Y:S01]  /*1f20*/  UISETP.LT.U32.AND UP0, UPT, UR46, 0x5, UP0 ;  /* 0x000000052e00788c */ /* 0x000fe20008701070 */
[----:B------:R-:W2:Y:S01]  /*1f30*/  SYNCS.PHASECHK.TRANS64.TRYWAIT P0, [R62+UR42+0x10], R3 ;  /* 0x000010033e0075a7 */ /* 0x000ea2000800016a */
[----:B------:R-:W-:Y:S01]  /*1f40*/  USHF.R.U32.HI UR4, URZ, 0x2, UR5 ;  /* 0x000000023f047899 */ /* 0x000fe20008011605 */
[----:B------:R-:W-:Y:S01]  /*1f50*/  SHF.R.S32.HI R9, RZ, 0x1f, R8 ;  /* 0x0000001fff097819 */ /* 0x000fe20000011408 */
[----:B------:R-:W-:-:S02]  /*1f60*/  USEL UR6, URZ, 0x1, !UP0 ;  /* 0x000000013f067887 */ /* 0x000fc4000c000000 */
[----:B------:R-:W-:Y:S02]  /*1f70*/  UIMAD UR38, UR4, -0x5, UR38 ;  /* 0xfffffffb042678a4 */ /* 0x000fe4000f8e0226 */
[----:B------:R-:W-:-:S04]  /*1f80*/  ULOP3.LUT UR39, UR39, UR6, URZ, 0x3c, !UPT ;  /* 0x0000000627277292 */ /* 0x000fc8000f8e3c3f */
[----:B------:R-:W-:Y:S01]  /*1f90*/  @UP1 ULOP3.LUT UR39, UR39, 0x1, UR4, 0x78, !UPT ;  /* 0x0000000127271892 */ /* 0x000fe2000f8e7804 */
[----:B-12---:R-:W-:Y:S11]  /*1fa0*/  @!P0 BRA `(.L_x_35) ;  /* 0x0000003800f48947 */ /* 0x006ff60003800000 */
.L_x_126:
[----:B------:R-:W-:Y:S01]  /*1fb0*/  IMAD.SHL.U32 R7, R19, 0x40, RZ ;  /* 0x0000004013077824 */ /* 0x000fe200078e00ff */
[----:B------:R-:W-:Y:S01]  /*1fc0*/  ULDC UR6, c[0x0][0x284] ;  /* 0x0000a10000067ab9 */ /* 0x000fe20000000800 */
[----:B------:R-:W-:Y:S01]  /*1fd0*/  IMAD.SHL.U32 R14, R22, 0x40, RZ ;  /* 0x00000040160e7824 */ /* 0x000fe200078e00ff */
[----:B------:R-:W-:Y:S01]  /*1fe0*/  SHF.R.S32.HI R11, RZ, 0x1f, R2 ;  /* 0x0000001fff0b7819 */ /* 0x000fe20000011402 */
[----:B------:R-:W-:Y:S01]  /*1ff0*/  ULDC.64 UR4, c[0x0][0x5d0] ;  /* 0x0001740000047ab9 */ /* 0x000fe20000000a00 */
[----:B------:R-:W-:Y:S01]  /*2000*/  ISETP.GE.AND P0, PT, R7, UR6, PT ;  /* 0x0000000607007c0c */ /* 0x000fe2000bf06270 */
[----:B------:R-:W-:Y:S01]  /*2010*/  IMAD.WIDE.U32 R4, R2, UR4, R8 ;  /* 0x0000000402047c25 */ /* 0x000fe2000f8e0008 */
[----:B------:R-:W-:Y:S02]  /*2020*/  SHF.R.S32.HI R15, RZ, 0x1f, R14 ;  /* 0x0000001fff0f7819 */ /* 0x000fe4000001140e */
[C---:B------:R-:W-:Y:S01]  /*2030*/  ISETP.GE.OR P0, PT, R14.reuse, R0, P0 ;  /* 0x000000000e00720c */ /* 0x040fe20000706670 */
[----:B-1----:R-:W-:Y:S01]  /*2040*/  IMAD R3, R11, UR4, RZ ;  /* 0x000000040b037c24 */ /* 0x002fe2000f8e02ff */
[----:B------:R-:W-:-:S03]  /*2050*/  IADD3 R4, P1, R14, R4, RZ ;  /* 0x000000040e047210 */ /* 0x000fc60007f3e0ff */
[----:B------:R-:W-:-:S05]  /*2060*/  IMAD R3, R2, UR5, R3 ;  /* 0x0000000502037c24 */ /* 0x000fca000f8e0203 */
[----:B------:R-:W-:-:S03]  /*2070*/  IADD3.X R5, R15, R5, R3, P1, !PT ;  /* 0x000000050f057210 */ /* 0x000fc60000ffe403 */
[----:B------:R-:W-:Y:S05]  /*2080*/  @P0 BRA `(.L_x_36) ;  /* 0x0000002000940947 */ /* 0x000fea0003800000 */
[----:B------:R-:W1:Y:S01]  /*2090*/  LDC.64 R76, c[0x0][0x5c8] ;  /* 0x00017200ff4c7b82 */ /* 0x000e620000000a00 */
[----:B-----5:R-:W-:Y:S01]  /*20a0*/  FSETP.NEU.AND P1, PT, R58, RZ, PT ;  /* 0x000000ff3a00720b */ /* 0x020fe20003f2d000 */
[----:B------:R-:W-:Y:S01]  /*20b0*/  IMAD R3, R59, -0x2, R0 ;  /* 0xfffffffe3b037824 */ /* 0x000fe200078e0200 */
[----:B------:R-:W-:Y:S01]  /*20c0*/  BSSY B0, `(.L_x_36) ;  /* 0x0000221000007945 */ /* 0x000fe20003800000 */
[----:B------:R-:W-:-:S04]  /*20d0*/  IMAD.WIDE R68, R19, 0x40, R60 ;  /* 0x0000004013447825 */ /* 0x000fc800078e023c */
[----:B------:R-:W-:Y:S02]  /*20e0*/  IMAD.IADD R3, R3, 0x1, -R14 ;  /* 0x0000000103037824 */ /* 0x000fe400078e0a0e */
[----:B------:R-:W-:-:S03]  /*20f0*/  IMAD.IADD R0, R66, 0x1, -R7 ;  /* 0x0000000142007824 */ /* 0x000fc600078e0a07 */
[----:B------:R-:W-:-:S04]  /*2100*/  ISETP.GT.AND P0, PT, R3, RZ, PT ;  /* 0x000000ff0300720c */ /* 0x000fc80003f04270 */
[----:B------:R-:W-:Y:S01]  /*2110*/  ISETP.GT.AND P3, PT, R0, RZ, P0 ;  /* 0x000000ff0000720c */ /* 0x000fe20000764270 */
[-C--:B-1----:R-:W-:Y:S02]  /*2120*/  IMAD R6, R69, R76.reuse, RZ ;  /* 0x0000004c45067224 */ /* 0x082fe400078e02ff */
[----:B------:R-:W-:-:S04]  /*2130*/  IMAD.WIDE.U32 R70, R68, R76, R4 ;  /* 0x0000004c44467225 */ /* 0x000fc800078e0004 */
[----:B------:R-:W-:-:S04]  /*2140*/  IMAD R5, R68, R77, R6 ;  /* 0x0000004d44057224 */ /* 0x000fc800078e0206 */
[----:B------:R-:W-:Y:S01]  /*2150*/  IMAD.IADD R83, R71, 0x1, R5 ;  /* 0x0000000147537824 */ /* 0x000fe200078e0205 */
[----:B------:R-:W-:Y:S06]  /*2160*/  @!P1 BRA `(.L_x_37) ;  /* 0x0000001400e09947 */ /* 0x000fec0003800000 */
[----:B------:R-:W1:Y:S01]  /*2170*/  LDC.64 R74, c[0x0][0x5b8] ;  /* 0x00016e00ff4a7b82 */ /* 0x000e620000000a00 */
[----:B------:R-:W-:-:S07]  /*2180*/  ULDC.64 UR4, c[0x0][0x5c0] ;  /* 0x0001700000047ab9 */ /* 0x000fce0000000a00 */
[----:B------:R-:W2:Y:S08]  /*2190*/  LDC.64 R78, c[0x0][0x5b0] ;  /* 0x00016c00ff4e7b82 */ /* 0x000eb00000000a00 */
[----:B------:R-:W0:Y:S01]  /*21a0*/  LDC.64 R80, c[0x0][0x5a8] ;  /* 0x00016a00ff507b82 */ /* 0x000e220000000a00 */
[-C--:B-1----:R-:W-:Y:S02]  /*21b0*/  IMAD R6, R11, R74.reuse, RZ ;  /* 0x0000004a0b067224 */ /* 0x082fe400078e02ff */
[----:B------:R-:W-:-:S04]  /*21c0*/  IMAD.WIDE.U32 R4, R2, R74, R8 ;  /* 0x0000004a02047225 */ /* 0x000fc800078e0008 */
[----:B------:R-:W-:Y:S01]  /*21d0*/  IMAD R71, R2, R75, R6 ;  /* 0x0000004b02477224 */ /* 0x000fe200078e0206 */
[----:B------:R-:W-:Y:S01]  /*21e0*/  IADD3 R10, P1, R14, R4, RZ ;  /* 0x000000040e0a7210 */ /* 0x000fe20007f3e0ff */
[----:B--2---:R-:W-:-:S03]  /*21f0*/  IMAD R4, R69, R78, RZ ;  /* 0x0000004e45047224 */ /* 0x004fc600078e02ff */
[----:B------:R-:W-:Y:S01]  /*2200*/  IADD3.X R11, R15, R5, R71, P1, !PT ;  /* 0x000000050f0b7210 */ /* 0x000fe20000ffe447 */
[C---:B------:R-:W-:Y:S02]  /*2210*/  IMAD R75, R68.reuse, R79, R4 ;  /* 0x0000004f444b7224 */ /* 0x040fe400078e0204 */
[----:B------:R-:W-:-:S04]  /*2220*/  IMAD.WIDE.U32 R4, R68, R78, R10 ;  /* 0x0000004e44047225 */ /* 0x000fc800078e000a */
[----:B------:R-:W-:Y:S01]  /*2230*/  IMAD.IADD R5, R5, 0x1, R75 ;  /* 0x0000000105057824 */ /* 0x000fe200078e024b */
[----:B0-----:R-:W-:-:S04]  /*2240*/  LEA R12, P1, R4, R80, 0x1 ;  /* 0x00000050040c7211 */ /* 0x001fc800078208ff */
[----:B------:R-:W-:-:S05]  /*2250*/  LEA.HI.X R13, R4, R81, R5, 0x1, P1 ;  /* 0x00000051040d7211 */ /* 0x000fca00008f0c05 */
[----:B------:R0:W2:Y:S01]  /*2260*/  @P3 LDG.E.LTC128B.U16 R19, desc[UR36][R12.64] ;  /* 0x000000240c133981 */ /* 0x0000a2000c1e1520 */
[----:B------:R-:W-:Y:S01]  /*2270*/  IMAD.WIDE.U32 R4, R68, R78, R14 ;  /* 0x0000004e44047225 */ /* 0x000fe200078e000e */
[----:B------:R-:W-:Y:S02]  /*2280*/  BSSY B1, `(.L_x_38) ;  /* 0x0000014000017945 */ /* 0x000fe40003800000 */
[----:B------:R-:W-:-:S04]  /*2290*/  IADD3 R20, P1, R8, R4, RZ ;  /* 0x0000000408147210 */ /* 0x000fc80007f3e0ff */
[----:B------:R-:W-:Y:S01]  /*22a0*/  IADD3.X R21, R9, R75, R5, P1, !PT ;  /* 0x0000004b09157210 */ /* 0x000fe20000ffe405 */
[----:B0-----:R-:W-:Y:S01]  /*22b0*/  IMAD.SHL.U32 R12, R78, 0x8, RZ ;  /* 0x000000084e0c7824 */ /* 0x001fe200078e00ff */
[----:B------:R-:W-:Y:S02]  /*22c0*/  LEA R6, P1, R70, UR4, 0x1 ;  /* 0x0000000446067c11 */ /* 0x000fe4000f8208ff */
[----:B------:R-:W-:Y:S01]  /*22d0*/  SHF.L.U64.HI R13, R78, 0x3, R79 ;  /* 0x000000034e0d7819 */ /* 0x000fe2000001024f */
[----:B------:R-:W-:-:S04]  /*22e0*/  IMAD.WIDE.U32 R20, R2, R74, R20 ;  /* 0x0000004a02147225 */ /* 0x000fc800078e0014 */
[----:B------:R-:W-:Y:S01]  /*22f0*/  IMAD.IADD R5, R71, 0x1, R21 ;  /* 0x0000000147057824 */ /* 0x000fe200078e0215 */
[----:B------:R-:W-:-:S04]  /*2300*/  LEA R4, P4, R20, R80, 0x1 ;  /* 0x0000005014047211 */ /* 0x000fc800078808ff */
[----:B------:R-:W-:Y:S01]  /*2310*/  LEA.HI.X R5, R20, R81, R5, 0x1, P4 ;  /* 0x0000005114057211 */ /* 0x000fe200020f0c05 */
[----:B--2---:R-:W-:-:S04]  /*2320*/  IMAD.U32 R7, R19, 0x10000, RZ ;  /* 0x0001000013077824 */ /* 0x004fc800078e00ff */
[----:B------:R-:W-:-:S04]  /*2330*/  FMUL R7, R7, R58 ;  /* 0x0000003a07077220 */ /* 0x000fc80000400000 */
[----:B------:R-:W-:Y:S01]  /*2340*/  FFMA R24, R24, R57, R7 ;  /* 0x0000003918187223 */ /* 0x000fe20000000007 */
[----:B------:R-:W-:Y:S02]  /*2350*/  LEA.HI.X R7, R70, UR5, R83, 0x1, P1 ;  /* 0x0000000546077c11 */ /* 0x000fe400088f0c53 */
[----:B------:R-:W-:Y:S02]  /*2360*/  ISETP.GT.AND P1, PT, R3, 0x1, PT ;  /* 0x000000010300780c */ /* 0x000fe40003f24270 */
[----:B------:R-:W-:Y:S02]  /*2370*/  F2FP.BF16.F32.PACK_AB R24, RZ, R24 ;  /* 0x00000018ff18723e */ /* 0x000fe400000010ff */
[----:B------:R-:W-:-:S03]  /*2380*/  ISETP.GT.AND P2, PT, R0, RZ, P1 ;  /* 0x000000ff0000720c */ /* 0x000fc60000f44270 */
[----:B------:R0:W-:Y:S10]  /*2390*/  @P3 STG.E.U16 desc[UR36][R6.64], R24 ;  /* 0x0000001806003986 */ /* 0x0001f4000c101524 */
[----:B------:R-:W-:Y:S05]  /*23a0*/  @!P2 BRA `(.L_x_39) ;  /* 0x000000000004a947 */ /* 0x000fea0003800000 */
[----:B------:R1:W5:Y:S02]  /*23b0*/  LDG.E.LTC128B.U16 R19, desc[UR36][R4.64+0x2] ;  /* 0x0000022404137981 */ /* 0x000364000c1e1520 */
.L_x_39:
[----:B------:R-:W-:Y:S05]  /*23c0*/  BSYNC B1 ;  /* 0x0000000000017941 */ /* 0x000fea0003800000 */
.L_x_38:
[----:B------:R-:W-:Y:S01]  /*23d0*/  IMAD.WIDE.U32 R68, R68, R78, R12 ;  /* 0x0000004e44447225 */ /* 0x000fe200078e000c */
[----:B------:R-:W-:-:S03]  /*23e0*/  ISETP.GT.AND P0, PT, R0, 0x8, P0 ;  /* 0x000000080000780c */ /* 0x000fc60000704270 */
[----:B-----5:R-:W-:Y:S01]  /*23f0*/  IMAD.U32 R21, R19, 0x10000, RZ ;  /* 0x0001000013157824 */ /* 0x020fe200078e00ff */
[----:B------:R-:W-:Y:S01]  /*2400*/  IADD3 R10, P3, R10, R68, RZ ;  /* 0x000000440a0a7210 */ /* 0x000fe20007f7e0ff */
[----:B------:R-:W-:Y:S02]  /*2410*/  IMAD.IADD R75, R75, 0x1, R69 ;  /* 0x000000014b4b7824 */ /* 0x000fe400078e0245 */
[----:B------:R-:W-:Y:S02]  /*2420*/  FMUL R12, R21, R58 ;  /* 0x0000003a150c7220 */ /* 0x000fe40000400000 */
[----:B------:R-:W-:Y:S02]  /*2430*/  IMAD.X R11, R75, 0x1, R11, P3 ;  /* 0x000000014b0b7824 */ /* 0x000fe400018e060b */
[----:B------:R-:W-:Y:S01]  /*2440*/  FFMA R25, R25, R57, R12 ;  /* 0x0000003919197223 */ /* 0x000fe2000000000c */
[----:B------:R-:W-:-:S04]  /*2450*/  LEA R12, P3, R10, R80, 0x1 ;  /* 0x000000500a0c7211 */ /* 0x000fc800078608ff */
[----:B------:R-:W-:Y:S02]  /*2460*/  F2FP.BF16.F32.PACK_AB R25, RZ, R25 ;  /* 0x00000019ff19723e */ /* 0x000fe400000010ff */
[----:B------:R-:W-:-:S03]  /*2470*/  LEA.HI.X R13, R10, R81, R11, 0x1, P3 ;  /* 0x000000510a0d7211 */ /* 0x000fc600018f0c0b */
[----:B------:R2:W-:Y:S04]  /*2480*/  @P2 STG.E.U16 desc[UR36][R6.64+0x2], R25 ;  /* 0x0000021906002986 */ /* 0x0005e8000c101524 */
[----:B------:R-:W3:Y:S01]  /*2490*/  @P0 LDG.E.LTC128B.U16 R19, desc[UR36][R12.64] ;  /* 0x000000240c130981 */ /* 0x000ee2000c1e1520 */
[----:B------:R-:W-:Y:S01]  /*24a0*/  IADD3 R14, P2, P3, R8, R68, R14 ;  /* 0x00000044080e7210 */ /* 0x000fe20007b5e00e */
[----:B------:R-:W-:Y:S01]  /*24b0*/  BSSY B1, `(.L_x_40) ;  /* 0x0000011000017945 */ /* 0x000fe20003800000 */
[----:B------:R-:W-:Y:S02]  /*24c0*/  ISETP.GT.AND P1, PT, R0, 0x8, P1 ;  /* 0x000000080000780c */ /* 0x000fe40000f24270 */
[----:B------:R-:W-:Y:S02]  /*24d0*/  IADD3.X R15, R9, R75, R15, P2, P3 ;  /* 0x0000004b090f7210 */ /* 0x000fe400017e640f */
[----:B------:R-:W-:-:S02]  /*24e0*/  SHF.L.U64.HI R9, R76, 0x4, R77 ;  /* 0x000000044c097819 */ /* 0x000fc4000001024d */
[----:B------:R-:W-:Y:S01]  /*24f0*/  LEA R10, P2, R76, R6, 0x4 ;  /* 0x000000064c0a7211 */ /* 0x000fe200078420ff */
[----:B------:R-:W-:-:S04]  /*2500*/  IMAD.WIDE.U32 R14, R2, R74, R14 ;  /* 0x0000004a020e7225 */ /* 0x000fc800078e000e */
[----:B------:R-:W-:Y:S01]  /*2510*/  IMAD.IADD R2, R71, 0x1, R15 ;  /* 0x0000000147027824 */ /* 0x000fe200078e020f */
[----:B------:R-:W-:Y:S01]  /*2520*/  LEA R8, P3, R14, R80, 0x1 ;  /* 0x000000500e087211 */ /* 0x000fe200078608ff */
[----:B---3--:R-:W-:-:S04]  /*2530*/  IMAD.U32 R11, R19, 0x10000, RZ ;  /* 0x00010000130b7824 */ /* 0x008fc800078e00ff */
[----:B------:R-:W-:-:S04]  /*2540*/  FMUL R11, R11, R58 ;  /* 0x0000003a0b0b7220 */ /* 0x000fc80000400000 */
[----:B------:R-:W-:-:S05]  /*2550*/  FFMA R11, R26, R57, R11 ;  /* 0x000000391a0b7223 */ /* 0x000fca000000000b */
[----:B------:R-:W-:Y:S01]  /*2560*/  F2FP.BF16.F32.PACK_AB R12, RZ, R11 ;  /* 0x0000000bff0c723e */ /* 0x000fe200000010ff */
[----:B------:R-:W-:Y:S01]  /*2570*/  IMAD.X R11, R9, 0x1, R7, P2 ;  /* 0x00000001090b7824 */ /* 0x000fe200010e0607 */
[----:B------:R-:W-:-:S04]  /*2580*/  LEA.HI.X R9, R14, R81, R2, 0x1, P3 ;  /* 0x000000510e097211 */ /* 0x000fc800018f0c02 */
[----:B------:R2:W-:Y:S01]  /*2590*/  @P0 STG.E.U16 desc[UR36][R10.64], R12 ;  /* 0x0000000c0a000986 */ /* 0x0005e2000c101524 */
[----:B------:R-:W-:Y:S05]  /*25a0*/  @!P1 BRA `(.L_x_41) ;  /* 0x0000000000049947 */ /* 0x000fea0003800000 */
[----:B------:R3:W5:Y:S02]  /*25b0*/  LDG.E.LTC128B.U16 R19, desc[UR36][R8.64+0x2] ;  /* 0x0000022408137981 */ /* 0x000764000c1e1520 */
.L_x_41:
[----:B------:R-:W-:Y:S05]  /*25c0*/  BSYNC B1 ;  /* 0x0000000000017941 */ /* 0x000fea0003800000 */
.L_x_40:
[----:B-----5:R-:W-:Y:S01]  /*25d0*/  IMAD.U32 R13, R19, 0x10000, RZ ;  /* 0x00010000130d7824 */ /* 0x020fe200078e00ff */
[----:B------:R-:W-:Y:S01]  /*25e0*/  ISETP.GT.AND P0, PT, R3, 0x8, PT ;  /* 0x000000080300780c */ /* 0x000fe20003f04270 */
[----:B------:R-:W-:Y:S02]  /*25f0*/  BSSY B1, `(.L_x_42) ;  /* 0x0000008000017945 */ /* 0x000fe40003800000 */
[----:B------:R-:W-:Y:S01]  /*2600*/  FMUL R2, R13, R58 ;  /* 0x0000003a0d027220 */ /* 0x000fe20000400000 */
[----:B------:R-:W-:-:S03]  /*2610*/  ISETP.GT.AND P2, PT, R0, RZ, P0 ;  /* 0x000000ff0000720c */ /* 0x000fc60000744270 */
[----:B------:R-:W-:-:S05]  /*2620*/  FFMA R2, R27, R57, R2 ;  /* 0x000000391b027223 */ /* 0x000fca0000000002 */
[----:B------:R-:W-:-:S05]  /*2630*/  F2FP.BF16.F32.PACK_AB R2, RZ, R2 ;  /* 0x00000002ff02723e */ /* 0x000fca00000010ff */
[----:B------:R4:W-:Y:S01]  /*2640*/  @P1 STG.E.U16 desc[UR36][R10.64+0x2], R2 ;  /* 0x000002020a001986 */ /* 0x0009e2000c101524 */
[----:B------:R-:W-:Y:S05]  /*2650*/  @!P2 BRA `(.L_x_43) ;  /* 0x000000000004a947 */ /* 0x000fea0003800000 */
[----:B------:R0:W5:Y:S02]  /*2660*/  LDG.E.LTC128B.U16 R19, desc[UR36][R4.64+0x10] ;  /* 0x0000102404137981 */ /* 0x000164000c1e1520 */
.L_x_43:
[----:B------:R-:W-:Y:S05]  /*2670*/  BSYNC B1 ;  /* 0x0000000000017941 */ /* 0x000fea0003800000 */
.L_x_42:
        /* <DEDUP_REMOVED lines=10> */
.L_x_45:
[----:B------:R-:W-:Y:S05]  /*2720*/  BSYNC B1 ;  /* 0x0000000000017941 */ /* 0x000fea0003800000 */
.L_x_44:
[----:B0----5:R-:W-:Y:S01]  /*2730*/  IMAD.U32 R13, R19, 0x10000, RZ ;  /* 0x00010000130d7824 */ /* 0x021fe200078e00ff */
[----:B------:R-:W-:Y:S01]  /*2740*/  ISETP.GT.AND P0, PT, R0, 0x8, P0 ;  /* 0x000000080000780c */ /* 0x000fe20000704270 */
[----:B------:R-:W-:Y:S02]  /*2750*/  BSSY B1, `(.L_x_46) ;  /* 0x0000007000017945 */ /* 0x000fe40003800000 */
[----:B----4-:R-:W-:-:S04]  /*2760*/  FMUL R2, R13, R58 ;  /* 0x0000003a0d027220 */ /* 0x010fc80000400000 */
[----:B------:R-:W-:-:S05]  /*2770*/  FFMA R2, R29, R57, R2 ;  /* 0x000000391d027223 */ /* 0x000fca0000000002 */
[----:B------:R-:W-:-:S05]  /*2780*/  F2FP.BF16.F32.PACK_AB R2, RZ, R2 ;  /* 0x00000002ff02723e */ /* 0x000fca00000010ff */
[----:B------:R0:W-:Y:S01]  /*2790*/  @P3 STG.E.U16 desc[UR36][R6.64+0x12], R2 ;  /* 0x0000120206003986 */ /* 0x0001e2000c101524 */
[----:B------:R-:W-:Y:S05]  /*27a0*/  @!P0 BRA `(.L_x_47) ;  /* 0x0000000000048947 */ /* 0x000fea0003800000 */
[----:B------:R4:W5:Y:S02]  /*27b0*/  LDG.E.LTC128B.U16 R19, desc[UR36][R8.64+0x10] ;  /* 0x0000102408137981 */ /* 0x000964000c1e1520 */
.L_x_47:
[----:B------:R-:W-:Y:S05]  /*27c0*/  BSYNC B1 ;  /* 0x0000000000017941 */ /* 0x000fea0003800000 */
.L_x_46:
[----:B-----5:R-:W-:Y:S01]  /*27d0*/  IMAD.U32 R13, R19, 0x10000, RZ ;  /* 0x00010000130d7824 */ /* 0x020fe200078e00ff */
[----:B------:R-:W-:Y:S01]  /*27e0*/  ISETP.GT.AND P1, PT, R0, 0x8, P1 ;  /* 0x000000080000780c */ /* 0x000fe20000f24270 */
[----:B------:R-:W-:Y:S02]  /*27f0*/  BSSY B1, `(.L_x_48) ;  /* 0x0000007000017945 */ /* 0x000fe40003800000 */
[----:B------:R-:W-:-:S04]  /*2800*/  FMUL R13, R13, R58 ;  /* 0x0000003a0d0d7220 */ /* 0x000fc80000400000 */
[----:B------:R-:W-:-:S05]  /*2810*/  FFMA R13, R30, R57, R13 ;  /* 0x000000391e0d7223 */ /* 0x000fca000000000d */
[----:B------:R-:W-:-:S05]  /*2820*/  F2FP.BF16.F32.PACK_AB R13, RZ, R13 ;  /* 0x0000000dff0d723e */ /* 0x000fca00000010ff */
[----:B------:R0:W-:Y:S01]  /*2830*/  @P0 STG.E.U16 desc[UR36][R10.64+0x10], R13 ;  /* 0x0000100d0a000986 */ /* 0x0001e2000c101524 */
[----:B------:R-:W-:Y:S05]  /*2840*/  @!P1 BRA `(.L_x_49) ;  /* 0x0000000000049947 */ /* 0x000fea0003800000 */
[----:B------:R0:W5:Y:S02]  /*2850*/  LDG.E.LTC128B.U16 R19, desc[UR36][R8.64+0x12] ;  /* 0x0000122408137981 */ /* 0x000164000c1e1520 */
.L_x_49:
[----:B------:R-:W-:Y:S05]  /*2860*/  BSYNC B1 ;  /* 0x0000000000017941 */ /* 0x000fea0003800000 */
.L_x_48:
[----:B0----5:R-:W-:Y:S01]  /*2870*/  IMAD.U32 R13, R19, 0x10000, RZ ;  /* 0x00010000130d7824 */ /* 0x021fe200078e00ff */
        /* <DEDUP_REMOVED lines=9> */
.L_x_51:
[----:B------:R-:W-:Y:S05]  /*2910*/  BSYNC B1 ;  /* 0x0000000000017941 */ /* 0x000fea0003800000 */
.L_x_50:
        /* <DEDUP_REMOVED lines=10> */
.L_x_53:
[----:B------:R-:W-:Y:S05]  /*29c0*/  BSYNC B1 ;  /* 0x0000000000017941 */ /* 0x000fea0003800000 */
.L_x_52:
[----:B0----5:R-:W-:Y:S01]  /*29d0*/  IMAD.U32 R13, R19, 0x10000, RZ ;  /* 0x00010000130d7824 */ /* 0x021fe200078e00ff */
        /* <DEDUP_REMOVED lines=8> */
.L_x_55:
[----:B------:R-:W-:Y:S05]  /*2a60*/  BSYNC B1 ;  /* 0x0000000000017941 */ /* 0x000fea0003800000 */
.L_x_54:
        /* <DEDUP_REMOVED lines=9> */
.L_x_57:
[----:B------:R-:W-:Y:S05]  /*2b00*/  BSYNC B1 ;  /* 0x0000000000017941 */ /* 0x000fea0003800000 */
.L_x_56:
        /* <DEDUP_REMOVED lines=10> */
.L_x_59:
[----:B------:R-:W-:Y:S05]  /*2bb0*/  BSYNC B1 ;  /* 0x0000000000017941 */ /* 0x000fea0003800000 */
.L_x_58:
        /* <DEDUP_REMOVED lines=10> */
.L_x_61:
[----:B------:R-:W-:Y:S05]  /*2c60*/  BSYNC B1 ;  /* 0x0000000000017941 */ /* 0x000fea0003800000 */
.L_x_60:
        /* <DEDUP_REMOVED lines=9> */
.L_x_63:
[----:B------:R-:W-:Y:S05]  /*2d00*/  BSYNC B1 ;  /* 0x0000000000017941 */ /* 0x000fea0003800000 */
.L_x_62:
        /* <DEDUP_REMOVED lines=9> */
.L_x_65:
[----:B------:R-:W-:Y:S05]  /*2da0*/  BSYNC B1 ;  /* 0x0000000000017941 */ /* 0x000fea0003800000 */
.L_x_64:
        /* <DEDUP_REMOVED lines=10> */
.L_x_67:
[----:B------:R-:W-:Y:S05]  /*2e50*/  BSYNC B1 ;  /* 0x0000000000017941 */ /* 0x000fea0003800000 */
.L_x_66:
        /* <DEDUP_REMOVED lines=10> */
.L_x_69:
[----:B------:R-:W-:Y:S05]  /*2f00*/  BSYNC B1 ;  /* 0x0000000000017941 */ /* 0x000fea0003800000 */
.L_x_68:
        /* <DEDUP_REMOVED lines=9> */
.L_x_71:
[----:B------:R-:W-:Y:S05]  /*2fa0*/  BSYNC B1 ;  /* 0x0000000000017941 */ /* 0x000fea0003800000 */
.L_x_70:
        /* <DEDUP_REMOVED lines=9> */
.L_x_73:
[----:B------:R-:W-:Y:S05]  /*3040*/  BSYNC B1 ;  /* 0x0000000000017941 */ /* 0x000fea0003800000 */
.L_x_72:
        /* <DEDUP_REMOVED lines=10> */
.L_x_75:
[----:B------:R-:W-:Y:S05]  /*30f0*/  BSYNC B1 ;  /* 0x0000000000017941 */ /* 0x000fea0003800000 */
.L_x_74:
        /* <DEDUP_REMOVED lines=10> */
.L_x_77:
[----:B------:R-:W-:Y:S05]  /*31a0*/  BSYNC B1 ;  /* 0x0000000000017941 */ /* 0x000fea0003800000 */
.L_x_76:
        /* <DEDUP_REMOVED lines=9> */
.L_x_79:
[----:B------:R-:W-:Y:S05]  /*3240*/  BSYNC B1 ;  /* 0x0000000000017941 */ /* 0x000fea0003800000 */
.L_x_78:
        /* <DEDUP_REMOVED lines=9> */
.L_x_81:
[----:B------:R-:W-:Y:S05]  /*32e0*/  BSYNC B1 ;  /* 0x0000000000017941 */ /* 0x000fea0003800000 */
.L_x_80:
        /* <DEDUP_REMOVED lines=10> */
.L_x_83:
[----:B------:R-:W-:Y:S05]  /*3390*/  BSYNC B1 ;  /* 0x0000000000017941 */ /* 0x000fea0003800000 */
.L_x_82:
        /* <DEDUP_REMOVED lines=10> */
.L_x_85:
[----:B------:R-:W-:Y:S05]  /*3440*/  BSYNC B1 ;  /* 0x0000000000017941 */ /* 0x000fea0003800000 */
.L_x_84:
        /* <DEDUP_REMOVED lines=9> */
.L_x_87:
[----:B------:R-:W-:Y:S05]  /*34e0*/  BSYNC B1 ;  /* 0x0000000000017941 */ /* 0x000fea0003800000 */
.L_x_86:
        /* <DEDUP_REMOVED lines=9> */
.L_x_89:
[----:B------:R-:W-:Y:S05]  /*3580*/  BSYNC B1 ;  /* 0x0000000000017941 */ /* 0x000fea0003800000 */
.L_x_88:
        /* <DEDUP_REMOVED lines=10> */
.L_x_91:
[----:B------:R-:W-:Y:S05]  /*3630*/  BSYNC B1 ;  /* 0x0000000000017941 */ /* 0x000fea0003800000 */
.L_x_90:
[----:B-----5:R-:W-:Y:S01]  /*3640*/  IMAD.U32 R13, R19, 0x10000, RZ ;  /* 0x00010000130d7824 */ /* 0x020fe200078e00ff */
[----:B------:R-:W-:Y:S01]  /*3650*/  ISETP.GT.AND P1, PT, R3, 0x39, PT ;  /* 0x000000390300780c */ /* 0x000fe20003f24270 */
[----:B0-----:R-:W-:Y:S01]  /*3660*/  @P2 IMAD.MOV.U32 R2, RZ, RZ, R6 ;  /* 0x000000ffff022224 */ /* 0x001fe200078e0006 */
[----:B------:R-:W-:Y:S01]  /*3670*/  BSSY B1, `(.L_x_92) ;  /* 0x0000009000017945 */ /* 0x000fe20003800000 */
[----:B------:R-:W-:Y:S01]  /*3680*/  FMUL R13, R13, R58 ;  /* 0x0000003a0d0d7220 */ /* 0x000fe20000400000 */
[----:B------:R-:W-:Y:S01]  /*3690*/  @P2 IMAD.MOV.U32 R3, RZ, RZ, R7 ;  /* 0x000000ffff032224 */ /* 0x000fe200078e0007 */
[----:B------:R-:W-:Y:S02]  /*36a0*/  ISETP.GT.AND P3, PT, R0, RZ, P1 ;  /* 0x000000ff0000720c */ /* 0x000fe40000f64270 */
[----:B------:R-:W-:-:S05]  /*36b0*/  FFMA R13, R52, R57, R13 ;  /* 0x00000039340d7223 */ /* 0x000fca000000000d */
[----:B------:R-:W-:-:S05]  /*36c0*/  F2FP.BF16.F32.PACK_AB R13, RZ, R13 ;  /* 0x0000000dff0d723e */ /* 0x000fca00000010ff */
[----:B------:R0:W-:Y:S01]  /*36d0*/  @P2 STG.E.U16 desc[UR36][R2.64+0x70], R13 ;  /* 0x0000700d02002986 */ /* 0x0001e2000c101524 */
[----:B------:R-:W-:Y:S05]  /*36e0*/  @!P3 BRA `(.L_x_93) ;  /* 0x000000000004b947 */ /* 0x000fea0003800000 */
[----:B------:R0:W5:Y:S02]  /*36f0*/  LDG.E.LTC128B.U16 R19, desc[UR36][R4.64+0x72] ;  /* 0x0000722404137981 */ /* 0x000164000c1e1520 */
.L_x_93:
[----:B------:R-:W-:Y:S05]  /*3700*/  BSYNC B1 ;  /* 0x0000000000017941 */ /* 0x000fea0003800000 */
.L_x_92:
        /* <DEDUP_REMOVED lines=9> */
.L_x_95:
[----:B------:R-:W-:Y:S05]  /*37a0*/  BSYNC B1 ;  /* 0x0000000000017941 */ /* 0x000fea0003800000 */
.L_x_94:
[----:B-----5:R-:W-:Y:S01]  /*37b0*/  IMAD.U32 R3, R19, 0x10000, RZ ;  /* 0x0001000013037824 */ /* 0x020fe200078e00ff */
[----:B------:R-:W-:Y:S01]  /*37c0*/  ISETP.GT.AND P1, PT, R0, 0x8, P1 ;  /* 0x000000080000780c */ /* 0x000fe20000f24270 */
[----:B0-----:R-:W-:Y:S01]  /*37d0*/  @P0 IMAD.MOV.U32 R2, RZ, RZ, R10 ;  /* 0x000000ffff020224 */ /* 0x001fe200078e000a */
[----:B------:R-:W-:Y:S01]  /*37e0*/  BSSY B1, `(.L_x_96) ;  /* 0x0000009000017945 */ /* 0x000fe20003800000 */
[----:B------:R-:W-:-:S04]  /*37f0*/  FMUL R3, R3, R58 ;  /* 0x0000003a03037220 */ /* 0x000fc80000400000 */
[----:B------:R-:W-:-:S05]  /*3800*/  FFMA R3, R54, R57, R3 ;  /* 0x0000003936037223 */ /* 0x000fca0000000003 */
[----:B------:R-:W-:-:S04]  /*3810*/  F2FP.BF16.F32.PACK_AB R3, RZ, R3 ;  /* 0x00000003ff03723e */ /* 0x000fc800000010ff */
[----:B-1----:R-:W-:Y:S01]  /*3820*/  PRMT R4, R3, 0x7610, R4 ;  /* 0x0000761003047816 */ /* 0x002fe20000000004 */
[----:B------:R-:W-:-:S05]  /*3830*/  @P0 IMAD.MOV.U32 R3, RZ, RZ, R11 ;  /* 0x000000ffff030224 */ /* 0x000fca00078e000b */
[----:B------:R0:W-:Y:S01]  /*3840*/  @P0 STG.E.U16 desc[UR36][R2.64+0x70], R4 ;  /* 0x0000700402000986 */ /* 0x0001e2000c101524 */
[----:B------:R-:W-:Y:S05]  /*3850*/  @!P1 BRA `(.L_x_97) ;  /* 0x0000000000049947 */ /* 0x000fea0003800000 */
[----:B------:R1:W5:Y:S02]  /*3860*/  LDG.E.LTC128B.U16 R19, desc[UR36][R8.64+0x72] ;  /* 0x0000722408137981 */ /* 0x000364000c1e1520 */
.L_x_97:
[----:B------:R-:W-:Y:S05]  /*3870*/  BSYNC B1 ;  /* 0x0000000000017941 */ /* 0x000fea0003800000 */
.L_x_96:
[----:B------:R-:W-:Y:S05]  /*3880*/  @!P1 BRA `(.L_x_98) ;  /* 0x0000000800909947 */ /* 0x000fea0003800000 */
[----:B-----5:R-:W-:-:S04]  /*3890*/  IMAD.U32 R19, R19, 0x10000, RZ ;  /* 0x0001000013137824 */ /* 0x020fc800078e00ff */
[----:B------:R-:W-:-:S04]  /*38a0*/  FMUL R0, R19, R58 ;  /* 0x0000003a13007220 */ /* 0x000fc80000400000 */
[----:B------:R-:W-:-:S05]  /*38b0*/  FFMA R0, R55, R57, R0 ;  /* 0x0000003937007223 */ /* 0x000fca0000000000 */
[----:B------:R-:W-:-:S05]  /*38c0*/  F2FP.BF16.F32.PACK_AB R0, RZ, R0 ;  /* 0x00000000ff00723e */ /* 0x000fca00000010ff */
[----:B------:R0:W-:Y:S01]  /*38d0*/  STG.E.U16 desc[UR36][R10.64+0x72], R0 ;  /* 0x000072000a007986 */ /* 0x0001e2000c101524 */
[----:B------:R-:W-:Y:S05]  /*38e0*/  BRA `(.L_x_98) ;  /* 0x0000000800787947 */ /* 0x000fea0003800000 */
.L_x_37:
[----:B------:R-:W-:Y:S01]  /*38f0*/  ISETP.GT.AND P2, PT, R3, 0x1, PT ;  /* 0x000000010300780c */ /* 0x000fe20003f44270 */
[----:B------:R-:W-:Y:S01]  /*3900*/  ULDC.64 UR4, c[0x0][0x5c0] ;  /* 0x0001700000047ab9 */ /* 0x000fe20000000a00 */
[-C--:B------:R-:W-:Y:S01]  /*3910*/  FMUL R24, R24, R57.reuse ;  /* 0x0000003918187220 */ /* 0x080fe20000400000 */
[-C--:B------:R-:W-:Y:S01]  /*3920*/  FMUL R25, R25, R57.reuse ;  /* 0x0000003919197220 */ /* 0x080fe20000400000 */
[----:B------:R-:W-:Y:S01]  /*3930*/  ISETP.GT.AND P1, PT, R0, RZ, P2 ;  /* 0x000000ff0000720c */ /* 0x000fe20001724270 */
[-C--:B------:R-:W-:Y:S01]  /*3940*/  FMUL R26, R26, R57.reuse ;  /* 0x000000391a1a7220 */ /* 0x080fe20000400000 */
[----:B------:R-:W-:Y:S01]  /*3950*/  LEA R4, P4, R70, UR4, 0x1 ;  /* 0x0000000446047c11 */ /* 0x000fe2000f8808ff */
[-C--:B------:R-:W-:Y:S01]  /*3960*/  FMUL R27, R27, R57.reuse ;  /* 0x000000391b1b7220 */ /* 0x080fe20000400000 */
[----:B------:R-:W-:Y:S01]  /*3970*/  F2FP.BF16.F32.PACK_AB R24, RZ, R24 ;  /* 0x00000018ff18723e */ /* 0x000fe200000010ff */
[-C--:B------:R-:W-:Y:S01]  /*3980*/  FMUL R28, R28, R57.reuse ;  /* 0x000000391c1c7220 */ /* 0x080fe20000400000 */
[----:B------:R-:W-:Y:S01]  /*3990*/  LEA.HI.X R5, R70, UR5, R83, 0x1, P4 ;  /* 0x0000000546057c11 */ /* 0x000fe2000a0f0c53 */
[----:B------:R-:W-:Y:S01]  /*39a0*/  FMUL R29, R29, R57 ;  /* 0x000000391d1d7220 */ /* 0x000fe20000400000 */
[----:B------:R-:W-:Y:S01]  /*39b0*/  F2FP.BF16.F32.PACK_AB R25, RZ, R25 ;  /* 0x00000019ff19723e */ /* 0x000fe200000010ff */
[-C--:B------:R-:W-:Y:S01]  /*39c0*/  FMUL R30, R30, R57.reuse ;  /* 0x000000391e1e7220 */ /* 0x080fe20000400000 */
[----:B------:R-:W-:Y:S01]  /*39d0*/  ISETP.GT.AND P2, PT, R0, 0x8, P2 ;  /* 0x000000080000780c */ /* 0x000fe20001744270 */
[----:B------:R-:W-:Y:S01]  /*39e0*/  @P3 STG.E.U16 desc[UR36][R4.64], R24 ;  /* 0x0000001804003986 */ /* 0x000fe2000c101524 */
[C---:B------:R-:W-:Y:S01]  /*39f0*/  SHF.L.U64.HI R77, R76.reuse, 0x4, R77 ;  /* 0x000000044c4d7819 */ /* 0x040fe2000001024d */
[-C--:B------:R-:W-:Y:S01]  /*3a00*/  FMUL R31, R31, R57.reuse ;  /* 0x000000391f1f7220 */ /* 0x080fe20000400000 */
[----:B------:R-:W-:Y:S01]  /*3a10*/  LEA R6, P3, R76, R4, 0x4 ;  /* 0x000000044c067211 */ /* 0x000fe200078620ff */
[----:B------:R-:W-:Y:S01]  /*3a20*/  @P1 STG.E.U16 desc[UR36][R4.64+0x2], R25 ;  /* 0x0000021904001986 */ /* 0x000fe2000c101524 */
[----:B------:R-:W-:Y:S01]  /*3a30*/  ISETP.GT.AND P1, PT, R0, 0x8, P0 ;  /* 0x000000080000780c */ /* 0x000fe20000724270 */
[----:B------:R-:W-:Y:S01]  /*3a40*/  FMUL R32, R32, R57 ;  /* 0x0000003920207220 */ /* 0x000fe20000400000 */
[----:B------:R-:W-:Y:S01]  /*3a50*/  F2FP.BF16.F32.PACK_AB R26, RZ, R26 ;  /* 0x0000001aff1a723e */ /* 0x000fe200000010ff */
[----:B------:R-:W-:Y:S01]  /*3a60*/  IMAD.X R7, R77, 0x1, R5, P3 ;  /* 0x000000014d077824 */ /* 0x000fe200018e0605 */
[----:B------:R-:W-:Y:S01]  /*3a70*/  F2FP.BF16.F32.PACK_AB R27, RZ, R27 ;  /* 0x0000001bff1b723e */ /* 0x000fe200000010ff */
[-C--:B------:R-:W-:Y:S01]  /*3a80*/  FMUL R33, R33, R57.reuse ;  /* 0x0000003921217220 */ /* 0x080fe20000400000 */
[----:B------:R-:W-:Y:S01]  /*3a90*/  ISETP.GT.AND P0, PT, R3, 0x8, PT ;  /* 0x000000080300780c */ /* 0x000fe20003f04270 */
[-C--:B------:R-:W-:Y:S01]  /*3aa0*/  FMUL R34, R34, R57.reuse ;  /* 0x0000003922227220 */ /* 0x080fe20000400000 */
[----:B------:R-:W-:Y:S01]  /*3ab0*/  F2FP.BF16.F32.PACK_AB R28, RZ, R28 ;  /* 0x0000001cff1c723e */ /* 0x000fe200000010ff */
[-C--:B------:R-:W-:Y:S01]  /*3ac0*/  FMUL R35, R35, R57.reuse ;  /* 0x0000003923237220 */ /* 0x080fe20000400000 */
[----:B------:R-:W-:Y:S01]  /*3ad0*/  ISETP.GT.AND P4, PT, R0, RZ, P0 ;  /* 0x000000ff0000720c */ /* 0x000fe20000784270 */
[----:B------:R-:W-:Y:S01]  /*3ae0*/  FMUL R36, R36, R57 ;  /* 0x0000003924247220 */ /* 0x000fe20000400000 */
[----:B------:R-:W-:Y:S01]  /*3af0*/  F2FP.BF16.F32.PACK_AB R29, RZ, R29 ;  /* 0x0000001dff1d723e */ /* 0x000fe200000010ff */
[----:B------:R-:W-:Y:S01]  /*3b00*/  @P1 STG.E.U16 desc[UR36][R6.64], R26 ;  /* 0x0000001a06001986 */ /* 0x000fe2000c101524 */
[----:B------:R-:W-:Y:S01]  /*3b10*/  ISETP.GT.AND P1, PT, R0, 0x8, P0 ;  /* 0x000000080000780c */ /* 0x000fe20000724270 */
[-C--:B------:R-:W-:Y:S01]  /*3b20*/  FMUL R37, R37, R57.reuse ;  /* 0x0000003925257220 */ /* 0x080fe20000400000 */
[C---:B------:R-:W-:Y:S01]  /*3b30*/  ISETP.GT.AND P0, PT, R3.reuse, 0x10, PT ;  /* 0x000000100300780c */ /* 0x040fe20003f04270 */
[----:B------:R-:W-:Y:S01]  /*3b40*/  @P2 STG.E.U16 desc[UR36][R6.64+0x2], R27 ;  /* 0x0000021b06002986 */ /* 0x000fe2000c101524 */
[----:B------:R-:W-:Y:S01]  /*3b50*/  ISETP.GT.AND P2, PT, R3, 0x9, PT ;  /* 0x000000090300780c */ /* 0x000fe20003f44270 */
[-C--:B------:R-:W-:Y:S01]  /*3b60*/  FMUL R38, R38, R57.reuse ;  /* 0x0000003926267220 */ /* 0x080fe20000400000 */
[----:B------:R-:W-:Y:S01]  /*3b70*/  F2FP.BF16.F32.PACK_AB R30, RZ, R30 ;  /* 0x0000001eff1e723e */ /* 0x000fe200000010ff */
[-C--:B------:R-:W-:Y:S01]  /*3b80*/  FMUL R39, R39, R57.reuse ;  /* 0x0000003927277220 */ /* 0x080fe20000400000 */
[C---:B------:R-:W-:Y:S01]  /*3b90*/  ISETP.GT.AND P3, PT, R0.reuse, RZ, P2 ;  /* 0x000000ff0000720c */ /* 0x040fe20001764270 */
[----:B------:R-:W-:Y:S01]  /*3ba0*/  @P4 STG.E.U16 desc[UR36][R4.64+0x10], R28 ;  /* 0x0000101c04004986 */ /* 0x000fe2000c101524 */
[----:B------:R-:W-:Y:S01]  /*3bb0*/  ISETP.GT.AND P2, PT, R0, 0x8, P2 ;  /* 0x000000080000780c */ /* 0x000fe20001744270 */
[----:B------:R-:W-:Y:S01]  /*3bc0*/  FMUL R40, R40, R57 ;  /* 0x0000003928287220 */ /* 0x000fe20000400000 */
[----:B------:R-:W-:Y:S01]  /*3bd0*/  F2FP.BF16.F32.PACK_AB R31, RZ, R31 ;  /* 0x0000001fff1f723e */ /* 0x000fe200000010ff */
[-C--:B------:R-:W-:Y:S01]  /*3be0*/  FMUL R41, R41, R57.reuse ;  /* 0x0000003929297220 */ /* 0x080fe20000400000 */
[----:B------:R-:W-:Y:S01]  /*3bf0*/  ISETP.GT.AND P4, PT, R0, RZ, P0 ;  /* 0x000000ff0000720c */ /* 0x000fe20000784270 */
[-C--:B------:R-:W-:Y:S01]  /*3c00*/  FMUL R42, R42, R57.reuse ;  /* 0x000000392a2a7220 */ /* 0x080fe20000400000 */
[----:B------:R-:W-:Y:S01]  /*3c10*/  F2FP.BF16.F32.PACK_AB R32, RZ, R32 ;  /* 0x00000020ff20723e */ /* 0x000fe200000010ff */
[----:B------:R-:W-:Y:S01]  /*3c20*/  FMUL R43, R43, R57 ;  /* 0x000000392b2b7220 */ /* 0x000fe20000400000 */
[----:B------:R-:W-:Y:S01]  /*3c30*/  F2FP.BF16.F32.PACK_AB R33, RZ, R33 ;  /* 0x00000021ff21723e */ /* 0x000fe200000010ff */
[-C--:B------:R-:W-:Y:S01]  /*3c40*/  FMUL R44, R44, R57.reuse ;  /* 0x000000392c2c7220 */ /* 0x080fe20000400000 */
[----:B------:R-:W-:Y:S01]  /*3c50*/  F2FP.BF16.F32.PACK_AB R34, RZ, R34 ;  /* 0x00000022ff22723e */ /* 0x000fe200000010ff */
[----:B------:R-:W-:Y:S01]  /*3c60*/  @P3 STG.E.U16 desc[UR36][R4.64+0x12], R29 ;  /* 0x0000121d04003986 */ /* 0x000fe2000c101524 */
[----:B------:R-:W-:Y:S01]  /*3c70*/  ISETP.GT.AND P3, PT, R3, 0x11, PT ;  /* 0x000000110300780c */ /* 0x000fe20003f64270 */
[----:B------:R-:W-:Y:S01]  /*3c80*/  FMUL R45, R45, R57 ;  /* 0x000000392d2d7220 */ /* 0x000fe20000400000 */
[----:B------:R-:W-:Y:S01]  /*3c90*/  F2FP.BF16.F32.PACK_AB R35, RZ, R35 ;  /* 0x00000023ff23723e */ /* 0x000fe200000010ff */
[----:B------:R-:W-:Y:S01]  /*3ca0*/  @P1 STG.E.U16 desc[UR36][R6.64+0x10], R30 ;  /* 0x0000101e06001986 */ /* 0x000fe2000c101524 */
[----:B------:R-:W-:Y:S01]  /*3cb0*/  ISETP.GT.AND P1, PT, R0, 0x8, P0 ;  /* 0x000000080000780c */ /* 0x000fe20000724270 */
[-C--:B------:R-:W-:Y:S01]  /*3cc0*/  FMUL R46, R46, R57.reuse ;  /* 0x000000392e2e7220 */ /* 0x080fe20000400000 */
[----:B------:R-:W-:Y:S01]  /*3cd0*/  ISETP.GT.AND P0, PT, R3, 0x18, PT ;  /* 0x000000180300780c */ /* 0x000fe20003f04270 */
[----:B------:R-:W-:Y:S01]  /*3ce0*/  @P2 STG.E.U16 desc[UR36][R6.64+0x12], R31 ;  /* 0x0000121f06002986 */ /* 0x000fe2000c101524 */
[C---:B------:R-:W-:Y:S01]  /*3cf0*/  ISETP.GT.AND P2, PT, R0.reuse, RZ, P3 ;  /* 0x000000ff0000720c */ /* 0x040fe20001f44270 */
[-C--:B------:R-:W-:Y:S01]  /*3d00*/  FMUL R47, R47, R57.reuse ;  /* 0x000000392f2f7220 */ /* 0x080fe20000400000 */
[C---:B------:R-:W-:Y:S01]  /*3d10*/  ISETP.GT.AND P3, PT, R0.reuse, 0x8, P3 ;  /* 0x000000080000780c */ /* 0x040fe20001f64270 */
[----:B------:R-:W-:Y:S01]  /*3d20*/  @P4 STG.E.U16 desc[UR36][R4.64+0x20], R32 ;  /* 0x0000202004004986 */ /* 0x000fe2000c101524 */
[----:B------:R-:W-:Y:S01]  /*3d30*/  ISETP.GT.AND P4, PT, R0, RZ, P0 ;  /* 0x000000ff0000720c */ /* 0x000fe20000784270 */
[-C--:B------:R-:W-:Y:S01]  /*3d40*/  FMUL R48, R48, R57.reuse ;  /* 0x0000003930307220 */ /* 0x080fe20000400000 */
[----:B------:R-:W-:Y:S01]  /*3d50*/  F2FP.BF16.F32.PACK_AB R36, RZ, R36 ;  /* 0x00000024ff24723e */ /* 0x000fe200000010ff */
[----:B------:R-:W-:Y:S01]  /*3d60*/  FMUL R49, R49, R57 ;  /* 0x0000003931317220 */ /* 0x000fe20000400000 */
[----:B------:R-:W-:Y:S01]  /*3d70*/  F2FP.BF16.F32.PACK_AB R37, RZ, R37 ;  /* 0x00000025ff25723e */ /* 0x000fe200000010ff */
[-C--:B------:R-:W-:Y:S01]  /*3d80*/  FMUL R50, R50, R57.reuse ;  /* 0x0000003932327220 */ /* 0x080fe20000400000 */
[----:B------:R-:W-:Y:S01]  /*3d90*/  F2FP.BF16.F32.PACK_AB R38, RZ, R38 ;  /* 0x00000026ff26723e */ /* 0x000fe200000010ff */
[----:B------:R-:W-:Y:S01]  /*3da0*/  FMUL R51, R51, R57 ;  /* 0x0000003933337220 */ /* 0x000fe20000400000 */
[----:B------:R-:W-:Y:S01]  /*3db0*/  F2FP.BF16.F32.PACK_AB R39, RZ, R39 ;  /* 0x00000027ff27723e */ /* 0x000fe200000010ff */
[----:B------:R-:W-:Y:S01]  /*3dc0*/  @P2 STG.E.U16 desc[UR36][R4.64+0x22], R33 ;  /* 0x0000222104002986 */ /* 0x000fe2000c101524 */
[----:B------:R-:W-:Y:S01]  /*3dd0*/  F2FP.BF16.F32.PACK_AB R40, RZ, R40 ;  /* 0x00000028ff28723e */ /* 0x000fe200000010ff */
        /* <DEDUP_REMOVED lines=10> */
[----:B------:R-:W-:Y:S01]  /*3e80*/  @P4 STG.E.U16 desc[UR36][R4.64+0x30], R36 ;  /* 0x0000302404004986 */ /* 0x000fe2000c101524 */
[C---:B------:R-:W-:Y:S01]  /*3e90*/  ISETP.GT.AND P2, PT, R0.reuse, RZ, P3 ;  /* 0x000000ff0000720c */ /* 0x040fe20001f44270 */
[----:B------:R-:W-:Y:S01]  /*3ea0*/  FMUL R55, R55, R57 ;  /* 0x0000003937377220 */ /* 0x000fe20000400000 */
[----:B------:R-:W-:-:S02]  /*3eb0*/  ISETP.GT.AND P4, PT, R0, 0x8, P3 ;  /* 0x000000080000780c */ /* 0x000fc40001f84270 */
[C---:B------:R-:W-:Y:S02]  /*3ec0*/  ISETP.GT.AND P3, PT, R0.reuse, RZ, P0 ;  /* 0x000000ff0000720c */ /* 0x040fe40000764270 */
[----:B------:R-:W-:Y:S02]  /*3ed0*/  ISETP.GT.AND P0, PT, R0, 0x8, P0 ;  /* 0x000000080000780c */ /* 0x000fe40000704270 */
[----:B------:R-:W-:Y:S02]  /*3ee0*/  F2FP.BF16.F32.PACK_AB R43, RZ, R43 ;  /* 0x0000002bff2b723e */ /* 0x000fe400000010ff */
[----:B------:R-:W-:Y:S02]  /*3ef0*/  F2FP.BF16.F32.PACK_AB R44, RZ, R44 ;  /* 0x0000002cff2c723e */ /* 0x000fe400000010ff */
[----:B------:R-:W-:Y:S01]  /*3f00*/  F2FP.BF16.F32.PACK_AB R45, RZ, R45 ;  /* 0x0000002dff2d723e */ /* 0x000fe200000010ff */
[----:B------:R-:W-:Y:S01]  /*3f10*/  @P2 STG.E.U16 desc[UR36][R4.64+0x32], R37 ;  /* 0x0000322504002986 */ /* 0x000fe2000c101524 */
[----:B------:R-:W-:-:S02]  /*3f20*/  F2FP.BF16.F32.PACK_AB R46, RZ, R46 ;  /* 0x0000002eff2e723e */ /* 0x000fc400000010ff */
[----:B------:R-:W-:Y:S01]  /*3f30*/  F2FP.BF16.F32.PACK_AB R47, RZ, R47 ;  /* 0x0000002fff2f723e */ /* 0x000fe200000010ff */
[----:B------:R-:W-:Y:S01]  /*3f40*/  @P1 STG.E.U16 desc[UR36][R6.64+0x30], R38 ;  /* 0x0000302606001986 */ /* 0x000fe2000c101524 */
[C---:B------:R-:W-:Y:S02]  /*3f50*/  ISETP.GT.AND P1, PT, R3.reuse, 0x28, PT ;  /* 0x000000280300780c */ /* 0x040fe40003f24270 */
[----:B------:R-:W-:Y:S01]  /*3f60*/  F2FP.BF16.F32.PACK_AB R48, RZ, R48 ;  /* 0x00000030ff30723e */ /* 0x000fe200000010ff */
[----:B------:R-:W-:Y:S01]  /*3f70*/  @P4 STG.E.U16 desc[UR36][R6.64+0x32], R39 ;  /* 0x0000322706004986 */ /* 0x000fe2000c101524 */
[----:B------:R-:W-:Y:S02]  /*3f80*/  ISETP.GT.AND P4, PT, R3, 0x21, PT ;  /* 0x000000210300780c */ /* 0x000fe40003f84270 */
[----:B------:R-:W-:Y:S01]  /*3f90*/  F2FP.BF16.F32.PACK_AB R49, RZ, R49 ;  /* 0x00000031ff31723e */ /* 0x000fe200000010ff */
[----:B------:R-:W-:Y:S01]  /*3fa0*/  @P3 STG.E.U16 desc[UR36][R4.64+0x40], R40 ;  /* 0x0000402804003986 */ /* 0x000fe2000c101524 */
[----:B------:R-:W-:-:S02]  /*3fb0*/  ISETP.GT.AND P2, PT, R0, RZ, P4 ;  /* 0x000000ff0000720c */ /* 0x000fc40002744270 */
[C---:B------:R-:W-:Y:S02]  /*3fc0*/  ISETP.GT.AND P4, PT, R0.reuse, 0x8, P4 ;  /* 0x000000080000780c */ /* 0x040fe40002784270 */
        /* <DEDUP_REMOVED lines=12> */
[C---:B------:R-:W-:Y:S02]  /*4090*/  ISETP.GT.AND P2, PT, R0.reuse, RZ, P0 ;  /* 0x000000ff0000720c */ /* 0x040fe40000744270 */
[----:B------:R-:W-:Y:S01]  /*40a0*/  ISETP.GT.AND P0, PT, R0, 0x8, P0 ;  /* 0x000000080000780c */ /* 0x000fe20000704270 */
[----:B------:R-:W-:Y:S01]  /*40b0*/  @P3 STG.E.U16 desc[UR36][R4.64+0x50], R44 ;  /* 0x0000502c04003986 */ /* 0x000fe2000c101524 */
[----:B------:R-:W-:-:S04]  /*40c0*/  ISETP.GT.AND P3, PT, R3, 0x30, PT ;  /* 0x000000300300780c */ /* 0x000fc80003f64270 */
[C---:B------:R-:W-:Y:S02]  /*40d0*/  ISETP.GT.AND P4, PT, R0.reuse, RZ, P3 ;  /* 0x000000ff0000720c */ /* 0x040fe40001f84270 */
[----:B------:R-:W-:-:S03]  /*40e0*/  ISETP.GT.AND P3, PT, R0, 0x8, P3 ;  /* 0x000000080000780c */ /* 0x000fc60001f64270 */
[----:B------:R-:W-:Y:S01]  /*40f0*/  @P2 STG.E.U16 desc[UR36][R4.64+0x52], R45 ;  /* 0x0000522d04002986 */ /* 0x000fe2000c101524 */
[----:B------:R-:W-:-:S03]  /*4100*/  ISETP.GT.AND P2, PT, R3, 0x39, PT ;  /* 0x000000390300780c */ /* 0x000fc60003f44270 */
[----:B------:R-:W-:Y:S01]  /*4110*/  @P1 STG.E.U16 desc[UR36][R6.64+0x50], R46 ;  /* 0x0000502e06001986 */ /* 0x000fe2000c101524 */
[----:B------:R-:W-:-:S03]  /*4120*/  ISETP.GT.AND P1, PT, R3, 0x38, PT ;  /* 0x000000380300780c */ /* 0x000fc60003f24270 */
[----:B------:R-:W-:Y:S01]  /*4130*/  @P0 STG.E.U16 desc[UR36][R6.64+0x52], R47 ;  /* 0x0000522f06000986 */ /* 0x000fe2000c101524 */
[----:B------:R-:W-:-:S03]  /*4140*/  ISETP.GT.AND P0, PT, R3, 0x31, PT ;  /* 0x000000310300780c */ /* 0x000fc60003f04270 */
[----:B------:R-:W-:Y:S01]  /*4150*/  @P4 STG.E.U16 desc[UR36][R4.64+0x60], R48 ;  /* 0x0000603004004986 */ /* 0x000fe2000c101524 */
[C---:B------:R-:W-:Y:S02]  /*4160*/  ISETP.GT.AND P4, PT, R0.reuse, RZ, P0 ;  /* 0x000000ff0000720c */ /* 0x040fe40000784270 */
[----:B------:R-:W-:-:S11]  /*4170*/  ISETP.GT.AND P0, PT, R0, 0x8, P0 ;  /* 0x000000080000780c */ /* 0x000fd60000704270 */
[----:B------:R-:W-:Y:S02]  /*4180*/  @P4 IMAD.MOV.U32 R2, RZ, RZ, R4 ;  /* 0x000000ffff024224 */ /* 0x000fe400078e0004 */
[----:B------:R-:W-:-:S05]  /*4190*/  @P4 IMAD.MOV.U32 R3, RZ, RZ, R5 ;  /* 0x000000ffff034224 */ /* 0x000fca00078e0005 */
[----:B------:R1:W-:Y:S01]  /*41a0*/  @P4 STG.E.U16 desc[UR36][R2.64+0x62], R49 ;  /* 0x0000623102004986 */ /* 0x0003e2000c101524 */
[C---:B------:R-:W-:Y:S02]  /*41b0*/  ISETP.GT.AND P4, PT, R0.reuse, RZ, P2 ;  /* 0x000000ff0000720c */ /* 0x040fe40001784270 */
[----:B------:R-:W-:Y:S01]  /*41c0*/  ISETP.GT.AND P2, PT, R0, 0x8, P2 ;  /* 0x000000080000780c */ /* 0x000fe20001744270 */
[----:B-1----:R-:W-:Y:S02]  /*41d0*/  @P3 IMAD.MOV.U32 R2, RZ, RZ, R6 ;  /* 0x000000ffff023224 */ /* 0x002fe400078e0006 */
[----:B------:R-:W-:-:S05]  /*41e0*/  @P3 IMAD.MOV.U32 R3, RZ, RZ, R7 ;  /* 0x000000ffff033224 */ /* 0x000fca00078e0007 */
[----:B------:R1:W-:Y:S01]  /*41f0*/  @P3 STG.E.U16 desc[UR36][R2.64+0x60], R50 ;  /* 0x0000603202003986 */ /* 0x0003e2000c101524 */
[C---:B------:R-:W-:Y:S02]  /*4200*/  ISETP.GT.AND P3, PT, R0.reuse, RZ, P1 ;  /* 0x000000ff0000720c */ /* 0x040fe40000f64270 */
[----:B------:R-:W-:Y:S01]  /*4210*/  ISETP.GT.AND P1, PT, R0, 0x8, P1 ;  /* 0x000000080000780c */ /* 0x000fe20000f24270 */
[----:B-1----:R-:W-:Y:S02]  /*4220*/  @P0 IMAD.MOV.U32 R2, RZ, RZ, R6 ;  /* 0x000000ffff020224 */ /* 0x002fe400078e0006 */
[----:B------:R-:W-:-:S05]  /*4230*/  @P0 IMAD.MOV.U32 R3, RZ, RZ, R7 ;  /* 0x000000ffff030224 */ /* 0x000fca00078e0007 */
[----:B------:R1:W-:Y:S03]  /*4240*/  @P0 STG.E.U16 desc[UR36][R2.64+0x62], R51 ;  /* 0x0000623302000986 */ /* 0x0003e6000c101524 */
[----:B-1----:R-:W-:Y:S02]  /*4250*/  @P3 IMAD.MOV.U32 R2, RZ, RZ, R4 ;  /* 0x000000ffff023224 */ /* 0x002fe400078e0004 */
[----:B------:R-:W-:-:S05]  /*4260*/  @P3 IMAD.MOV.U32 R3, RZ, RZ, R5 ;  /* 0x000000ffff033224 */ /* 0x000fca00078e0005 */
[----:B------:R1:W-:Y:S04]  /*4270*/  @P3 STG.E.U16 desc[UR36][R2.64+0x70], R52 ;  /* 0x0000703402003986 */ /* 0x0003e8000c101524 */
[----:B------:R2:W-:Y:S01]  /*4280*/  @P4 STG.E.U16 desc[UR36][R4.64+0x72], R53 ;  /* 0x0000723504004986 */ /* 0x0005e2000c101524 */
[----:B-1----:R-:W-:Y:S02]  /*4290*/  @P1 IMAD.MOV.U32 R2, RZ, RZ, R6 ;  /* 0x000000ffff021224 */ /* 0x002fe400078e0006 */
[----:B------:R-:W-:-:S05]  /*42a0*/  @P1 IMAD.MOV.U32 R3, RZ, RZ, R7 ;  /* 0x000000ffff031224 */ /* 0x000fca00078e0007 */
[----:B------:R2:W-:Y:S04]  /*42b0*/  @P1 STG.E.U16 desc[UR36][R2.64+0x70], R54 ;  /* 0x0000703602001986 */ /* 0x0005e8000c101524 */
[----:B------:R2:W-:Y:S02]  /*42c0*/  @P2 STG.E.U16 desc[UR36][R6.64+0x72], R55 ;  /* 0x0000723706002986 */ /* 0x0005e4000c101524 */
.L_x_98:
[----:B------:R-:W-:Y:S05]  /*42d0*/  BSYNC B0 ;  /* 0x0000000000007941 */ /* 0x000fea0003800000 */
.L_x_36:
[----:B0-2---:R-:W2:Y:S01]  /*42e0*/  LDL.64 R2, [R1] ;  /* 0x0000000001027983 */ /* 0x005ea20000100a00 */
[----:B------:R-:W-:Y:S01]  /*42f0*/  ULDC.64 UR4, c[0x0][0x650] ;  /* 0x0001940000047ab9 */ /* 0x000fe20000000a00 */
[----:B------:R0:W-:Y:S01]  /*4300*/  SYNCS.ARRIVE.TRANS64.A1T0 RZ, [R65+UR47], RZ ;  /* 0x000000ff41ff79a7 */ /* 0x0001e2000810002f */
[----:B------:R-:W-:Y:S01]  /*4310*/  PRMT R0, RZ, 0x7610, R0 ;  /* 0x00007610ff007816 */ /* 0x000fe20000000000 */
[----:B-----5:R-:W-:Y:S02]  /*4320*/  IMAD.MOV.U32 R19, RZ, RZ, -0x1 ;  /* 0xffffffffff137424 */ /* 0x020fe400078e00ff */
[----:B------:R-:W-:Y:S01]  /*4330*/  IMAD.MOV.U32 R22, RZ, RZ, -0x1 ;  /* 0xffffffffff167424 */ /* 0x000fe200078e00ff */
[----:B--2---:R-:W-:-:S04]  /*4340*/  LEA R18, P0, R2, R18, 0x1 ;  /* 0x0000001202127211 */ /* 0x004fc800078008ff */
[----:B------:R-:W-:Y:S01]  /*4350*/  LEA.HI.X R17, R2, R17, R23, 0x1, P0 ;  /* 0x0000001102117211 */ /* 0x000fe200000f0c17 */
[----:B------:R-:W-:Y:S01]  /*4360*/  IMAD.MOV.U32 R2, RZ, RZ, -0x1 ;  /* 0xffffffffff027424 */ /* 0x000fe200078e00ff */
[----:B------:R-:W-:-:S04]  /*4370*/  ISETP.GE.U32.AND P0, PT, R18, UR4, PT ;  /* 0x0000000412007c0c */ /* 0x000fc8000bf06070 */
[----:B------:R-:W-:-:S13]  /*4380*/  ISETP.GE.U32.AND.EX P0, PT, R17, UR5, PT, P0 ;  /* 0x0000000511007c0c */ /* 0x000fda000bf06100 */
[----:B0-----:R-:W-:Y:S05]  /*4390*/  @P0 BRA `(.L_x_99) ;  /* 0x0000000400700947 */ /* 0x001fea0003800000 */
[----:B------:R-:W0:Y:S01]  /*43a0*/  S2R R10, SR_CTAID.X ;  /* 0x00000000000a7919 */ /* 0x000e220000002500 */
[----:B-1-34-:R-:W1:Y:S01]  /*43b0*/  LDC.64 R8, c[0x0][0x628] ;  /* 0x00018a00ff087b82 */ /* 0x01ae620000000a00 */
[----:B------:R-:W-:Y:S01]  /*43c0*/  ULDC UR4, c[0x0][0x150] ;  /* 0x0000540000047ab9 */ /* 0x000fe20000000800 */
[----:B------:R-:W-:Y:S01]  /*43d0*/  IMAD.MOV.U32 R6, RZ, RZ, R18 ;  /* 0x000000ffff067224 */ /* 0x000fe200078e0012 */
[----:B------:R-:W2:Y:S01]  /*43e0*/  S2R R20, SR_CTAID.Y ;  /* 0x0000000000147919 */ /* 0x000ea20000002600 */
[----:B------:R-:W-:-:S04]  /*43f0*/  IMAD.MOV.U32 R7, RZ, RZ, R17 ;  /* 0x000000ffff077224 */ /* 0x000fc800078e0011 */
[----:B------:R-:W3:Y:S08]  /*4400*/  LDC R15, c[0x0][0x144] ;  /* 0x00005100ff0f7b82 */ /* 0x000ef00000000800 */
[----:B------:R-:W4:Y:S08]  /*4410*/  LDC R0, c[0x0][0x630] ;  /* 0x00018c00ff007b82 */ /* 0x000f300000000800 */
[----:B------:R-:W2:Y:S01]  /*4420*/  LDC.64 R12, c[0x0][0x620] ;  /* 0x00018800ff0c7b82 */ /* 0x000ea20000000a00 */
[----:B-1----:R-:W-:-:S04]  /*4430*/  ISETP.NE.U32.AND P0, PT, R8, RZ, PT ;  /* 0x000000ff0800720c */ /* 0x002fc80003f05070 */
[----:B------:R-:W-:Y:S02]  /*4440*/  ISETP.NE.AND.EX P0, PT, R9, RZ, PT, P0 ;  /* 0x000000ff0900720c */ /* 0x000fe40003f05300 */
[----:B0-----:R-:W-:-:S05]  /*4450*/  I2FP.F32.U32 R2, R10 ;  /* 0x0000000a00027245 */ /* 0x001fca0000201000 */
[----:B------:R-:W-:-:S04]  /*4460*/  FMUL R2, R2, UR4 ;  /* 0x0000000402027c20 */ /* 0x000fc80008400000 */
[----:B------:R0:W1:Y:S02]  /*4470*/  F2I.U32.TRUNC.NTZ R14, R2 ;  /* 0x00000002000e7305 */ /* 0x000064000020f000 */
[----:B---34-:R-:W-:Y:S05]  /*4480*/  @!P0 BRA `(.L_x_100) ;  /* 0x0000000000288947 */ /* 0x018fea0003800000 */
[----:B------:R-:W3:Y:S02]  /*4490*/  LDC R3, c[0x0][0x634] ;  /* 0x00018d00ff037b82 */ /* 0x000ee40000000800 */
[----:B---3--:R-:W-:-:S05]  /*44a0*/  IADD3 R7, P0, R18, R3, RZ ;  /* 0x0000000312077210 */ /* 0x008fca0007f1e0ff */
[----:B------:R-:W-:-:S04]  /*44b0*/  IMAD.X R11, RZ, RZ, R17, P0 ;  /* 0x000000ffff0b7224 */ /* 0x000fc800000e0611 */
[----:B0-----:R-:W-:-:S04]  /*44c0*/  IMAD.WIDE.U32 R2, R11, R8, RZ ;  /* 0x000000080b027225 */ /* 0x001fc800078e00ff */
[----:B------:R-:W-:-:S04]  /*44d0*/  IMAD.WIDE.U32 R4, P0, R7, R9, R2 ;  /* 0x0000000907047225 */ /* 0x000fc80007800002 */
[----:B------:R-:W-:-:S04]  /*44e0*/  IMAD.WIDE.U32 R2, R7, R8, RZ ;  /* 0x0000000807027225 */ /* 0x000fc800078e00ff */
[----:B------:R-:W-:Y:S01]  /*44f0*/  IMAD.X R7, RZ, RZ, RZ, P0 ;  /* 0x000000ffff077224 */ /* 0x000fe200000e06ff */
[----:B------:R-:W-:Y:S01]  /*4500*/  IADD3 RZ, P0, R3, R4, RZ ;  /* 0x0000000403ff7210 */ /* 0x000fe20007f1e0ff */
[----:B------:R-:W-:-:S04]  /*4510*/  IMAD.MOV.U32 R6, RZ, RZ, R5 ;  /* 0x000000ffff067224 */ /* 0x000fc800078e0005 */
[----:B------:R-:W-:-:S08]  /*4520*/  IMAD.WIDE.U32.X R6, R11, R9, R6, P0 ;  /* 0x000000090b067225 */ /* 0x000fd000000e0406 */
.L_x_100:
[----:B------:R-:W3:Y:S01]  /*4530*/  LDC.64 R26, c[0x0][0x640] ;  /* 0x00019000ff1a7b82 */ /* 0x000ee20000000a00 */
[-C--:B------:R-:W-:Y:S01]  /*4540*/  SHF.R.U64 R11, R6, R0.reuse, R7 ;  /* 0x00000000060b7219 */ /* 0x080fe20000001207 */
[----:B------:R-:W-:Y:S01]  /*4550*/  IMAD.MOV.U32 R19, RZ, RZ, R17 ;  /* 0x000000ffff137224 */ /* 0x000fe200078e0011 */
[----:B------:R-:W-:Y:S01]  /*4560*/  SHF.R.U32.HI R0, RZ, R0, R7 ;  /* 0x00000000ff007219 */ /* 0x000fe20000011607 */
[----:B-1----:R-:W-:Y:S01]  /*4570*/  IMAD.MOV R14, RZ, RZ, -R14 ;  /* 0x000000ffff0e7224 */ /* 0x002fe200078e0a0e */
[----:B------:R-:W-:Y:S01]  /*4580*/  IADD3 R5, P0, RZ, -R11, RZ ;  /* 0x8000000bff057210 */ /* 0x000fe20007f1e0ff */
[----:B------:R-:W-:Y:S01]  /*4590*/  ULDC UR4, c[0x0][0x154] ;  /* 0x0000550000047ab9 */ /* 0x000fe20000000800 */
[----:B------:R-:W-:Y:S01]  /*45a0*/  IMAD.MOV.U32 R7, RZ, RZ, 0x1 ;  /* 0x00000001ff077424 */ /* 0x000fe200078e00ff */
[----:B------:R-:W1:Y:S01]  /*45b0*/  LDC R4, c[0x0][0x618] ;  /* 0x00018600ff047b82 */ /* 0x000e620000000800 */
[----:B------:R-:W-:Y:S02]  /*45c0*/  IMAD R22, R15, R14, R10 ;  /* 0x0000000e0f167224 */ /* 0x000fe400078e020a */
[----:B------:R-:W-:-:S04]  /*45d0*/  IMAD.X R3, RZ, RZ, ~R0, P0 ;  /* 0x000000ffff037224 */ /* 0x000fc800000e0e00 */
[-C--:B--2---:R-:W-:Y:S01]  /*45e0*/  IMAD R0, R3, R12.reuse, RZ ;  /* 0x0000000c03007224 */ /* 0x084fe200078e02ff */
[----:B------:R-:W2:Y:S01]  /*45f0*/  LDC R6, c[0x0][0x608] ;  /* 0x00018200ff067b82 */ /* 0x000ea20000000800 */
[----:B0-----:R-:W-:-:S04]  /*4600*/  IMAD.WIDE.U32 R2, R5, R12, R18 ;  /* 0x0000000c05027225 */ /* 0x001fc800078e0012 */
[----:B------:R-:W-:Y:S01]  /*4610*/  IMAD R5, R5, R13, R0 ;  /* 0x0000000d05057224 */ /* 0x000fe200078e0200 */
[----:B------:R-:W-:Y:S02]  /*4620*/  I2FP.F32.U32 R0, R20 ;  /* 0x0000001400007245 */ /* 0x000fe40000201000 */
[----:B------:R-:W0:Y:S01]  /*4630*/  LDC R24, c[0x0][0x658] ;  /* 0x00019600ff187b82 */ /* 0x000e220000000800 */
[----:B------:R-:W-:Y:S01]  /*4640*/  IMAD.IADD R3, R3, 0x1, R5 ;  /* 0x0000000103037824 */ /* 0x000fe200078e0205 */
[----:B---3--:R-:W-:Y:S01]  /*4650*/  ISETP.NE.U32.AND P0, PT, R26, RZ, PT ;  /* 0x000000ff1a00720c */ /* 0x008fe20003f05070 */
[----:B------:R-:W-:Y:S01]  /*4660*/  FMUL R0, R0, UR4 ;  /* 0x0000000400007c20 */ /* 0x000fe20008400000 */
[----:B------:R-:W-:Y:S02]  /*4670*/  IMAD.MOV.U32 R5, RZ, RZ, -0x1 ;  /* 0xffffffffff057424 */ /* 0x000fe400078e00ff */
[----:B------:R-:W-:Y:S01]  /*4680*/  ISETP.NE.AND.EX P0, PT, R27, RZ, PT, P0 ;  /* 0x000000ff1b00720c */ /* 0x000fe20003f05300 */
[----:B------:R3:W4:Y:S01]  /*4690*/  F2I.U32.TRUNC.NTZ R12, R0 ;  /* 0x00000000000c7305 */ /* 0x000722000020f000 */
[----:B------:R-:W3:Y:S01]  /*46a0*/  LDC R15, c[0x0][0x148] ;  /* 0x00005200ff0f7b82 */ /* 0x000ee20000000800 */
[----:B-1----:R-:W-:-:S02]  /*46b0*/  SHF.R.U64 R10, R2, R4, R3 ;  /* 0x00000004020a7219 */ /* 0x002fc40000001203 */
[----:B------:R-:W-:-:S05]  /*46c0*/  SHF.R.U32.HI R3, RZ, R4, R3 ;  /* 0x00000004ff037219 */ /* 0x000fca0000011603 */
[----:B------:R-:W1:Y:S01]  /*46d0*/  LDC R14, c[0x0][0x600] ;  /* 0x00018000ff0e7b82 */ /* 0x000e620000000800 */
[-CC-:B--2---:R-:W-:Y:S02]  /*46e0*/  SHF.R.U64 R8, R10, R6.reuse, R3.reuse ;  /* 0x000000060a087219 */ /* 0x184fe40000001203 */
[----:B------:R-:W-:-:S05]  /*46f0*/  SHF.R.U32.HI R3, RZ, R6, R3 ;  /* 0x00000006ff037219 */ /* 0x000fca0000011603 */
[----:B------:R-:W2:Y:S01]  /*4700*/  LDC R21, c[0x0][0x648] ;  /* 0x00019200ff157b82 */ /* 0x000ea20000000800 */
[-CC-:B0-----:R-:W-:Y:S02]  /*4710*/  SHF.R.U64 R13, R8, R24.reuse, R3.reuse ;  /* 0x00000018080d7219 */ /* 0x181fe40000001203 */
[-C--:B------:R-:W-:Y:S02]  /*4720*/  SHF.L.U32 R5, R5, R24.reuse, RZ ;  /* 0x0000001805057219 */ /* 0x080fe400000006ff */
[-C--:B------:R-:W-:Y:S01]  /*4730*/  SHF.R.U32.HI R3, RZ, R24.reuse, R3 ;  /* 0x00000018ff037219 */ /* 0x080fe20000011603 */
[----:B------:R-:W-:Y:S01]  /*4740*/  IMAD.MOV.U32 R2, RZ, RZ, R13 ;  /* 0x000000ffff027224 */ /* 0x000fe200078e000d */
[----:B------:R-:W-:Y:S01]  /*4750*/  SHF.L.U32 R24, R7, R24, RZ ;  /* 0x0000001807187219 */ /* 0x000fe200000006ff */
[----:B------:R-:W0:Y:S01]  /*4760*/  LDC R25, c[0x0][0x638] ;  /* 0x00018e00ff197b82 */ /* 0x000e220000000800 */
[----:B------:R-:W-:-:S07]  /*4770*/  LOP3.LUT R19, RZ, R5, RZ, 0x33, !PT ;  /* 0x00000005ff137212 */ /* 0x000fce00078e33ff */
[----:B------:R-:W0:Y:S01]  /*4780*/  LDC R28, c[0x0][0x610] ;  /* 0x00018400ff1c7b82 */ /* 0x000e220000000800 */
[----:B----4-:R-:W-:Y:S05]  /*4790*/  @!P0 BRA `(.L_x_101) ;  /* 0x0000000000288947 */ /* 0x010fea0003800000 */
[----:B---3--:R-:W3:Y:S02]  /*47a0*/  LDC R0, c[0x0][0x64c] ;  /* 0x00019300ff007b82 */ /* 0x008ee40000000800 */
        /* <DEDUP_REMOVED lines=9> */
.L_x_101:
[----:B------:R-:W4:Y:S01]  /*4840*/  LDC R4, c[0x0][0x65c] ;  /* 0x00019700ff047b82 */ /* 0x000f220000000800 */
[----:B--23--:R-:W-:Y:S01]  /*4850*/  SHF.R.U64 R0, R2, R21, R3 ;  /* 0x0000001502007219 */ /* 0x00cfe20000001203 */
[----:B-1----:R-:W-:Y:S01]  /*4860*/  VIADD R3, R14, 0xffffffff ;  /* 0xffffffff0e037836 */ /* 0x002fe20000000000 */
[----:B------:R-:W-:Y:S01]  /*4870*/  LOP3.LUT R19, R8, R19, RZ, 0xc0, !PT ;  /* 0x0000001308137212 */ /* 0x000fe200078ec0ff */
[----:B------:R-:W-:Y:S02]  /*4880*/  IMAD.MOV R12, RZ, RZ, -R12 ;  /* 0x000000ffff0c7224 */ /* 0x000fe400078e0a0c */
[----:B------:R-:W-:Y:S01]  /*4890*/  IMAD.MOV R2, RZ, RZ, -R0 ;  /* 0x000000ffff027224 */ /* 0x000fe200078e0a00 */
[----:B------:R-:W-:Y:S01]  /*48a0*/  LOP3.LUT R3, R10, R3, RZ, 0xc0, !PT ;  /* 0x000000030a037212 */ /* 0x000fe200078ec0ff */
[----:B------:R-:W-:Y:S02]  /*48b0*/  IMAD R19, R24, R0, R19 ;  /* 0x0000000018137224 */ /* 0x000fe400078e0213 */
[----:B0-----:R-:W-:-:S04]  /*48c0*/  IMAD R0, R2, R25, R13 ;  /* 0x0000001902007224 */ /* 0x001fc800078e020d */
[----:B------:R-:W-:Y:S01]  /*48d0*/  IMAD R2, R0, R14, R3 ;  /* 0x0000000e00027224 */ /* 0x000fe200078e0203 */
[----:B----4-:R-:W-:Y:S01]  /*48e0*/  ISETP.NE.AND P0, PT, R4, 0x1, PT ;  /* 0x000000010400780c */ /* 0x010fe20003f05270 */
[----:B------:R-:W-:-:S05]  /*48f0*/  IMAD.MOV.U32 R4, RZ, RZ, 0x1 ;  /* 0x00000001ff047424 */ /* 0x000fca00078e00ff */
[----:B------:R-:W-:-:S07]  /*4900*/  PRMT R0, R4, 0x7610, R0 ;  /* 0x0000761004007816 */ /* 0x000fce0000000000 */
[----:B------:R-:W-:-:S04]  /*4910*/  @P0 IMAD R22, R15, R12, R20 ;  /* 0x0000000c0f160224 */ /* 0x000fc800078e0214 */
[----:B------:R-:W-:-:S05]  /*4920*/  IMAD R19, R19, R28, R22 ;  /* 0x0000001c13137224 */ /* 0x000fca00078e0216 */
[----:B------:R-:W-:Y:S02]  /*4930*/  SEL R22, R2, R19, !P0 ;  /* 0x0000001302167207 */ /* 0x000fe40004000000 */
[----:B------:R-:W-:Y:S01]  /*4940*/  SEL R19, R19, R2, !P0 ;  /* 0x0000000213137207 */ /* 0x000fe20004000000 */
[----:B------:R-:W-:-:S07]  /*4950*/  IMAD.MOV.U32 R2, RZ, RZ, R11 ;  /* 0x000000ffff027224 */ /* 0x000fce00078e000b */
.L_x_99:
[----:B------:R-:W-:Y:S02]  /*4960*/  LOP3.LUT P0, RZ, R0, 0xff, RZ, 0xc0, !PT ;  /* 0x000000ff00ff7812 */ /* 0x000fe4000780c0ff */
[----:B------:R-:W-:-:S11]  /*4970*/  LOP3.LUT R73, R73, 0x1, RZ, 0x3c, !PT ;  /* 0x0000000149497812 */ /* 0x000fd600078e3cff */
[----:B------:R-:W-:Y:S05]  /*4980*/  @P0 BRA `(.L_x_102) ;  /* 0xffffffcc004c0947 */ /* 0x000fea000383ffff */
[----:B------:R-:W-:Y:S05]  /*4990*/  EXIT ;  /* 0x000000000000794d */ /* 0x000fea0003800000 */
.L_x_17:
[----:B------:R-:W-:-:S08]  /*49a0*/  ISETP.NE.AND P0, PT, R5, RZ, PT ;  /* 0x000000ff0500720c */ /* 0x000fd00003f05270 */
[----:B0-2---:R-:W0:-:S00]  /*49b0*/  USETMAXREG.DEALLOC.CTAPOOL 0x28 ;  /* 0x00000028000079c8 */ /* 0x005e0000080e0500 */
[----:B------:R-:W-:Y:S05]  /*49c0*/  @P0 EXIT ;  /* 0x000000000000094d */ /* 0x000fea0003800000 */
[----:B0-----:R-:W-:Y:S01]  /*49d0*/  LOP3.LUT P0, RZ, R8, 0xff, RZ, 0xc0, !PT ;  /* 0x000000ff08ff7812 */ /* 0x001fe2000780c0ff */
[----:B------:R-:W-:Y:S02]  /*49e0*/  IMAD.MOV.U32 R0, RZ, RZ, 0x1 ;  /* 0x00000001ff007424 */ /* 0x000fe400078e00ff */
[----:B------:R-:W-:-:S10]  /*49f0*/  IMAD.MOV.U32 R8, RZ, RZ, RZ ;  /* 0x000000ffff087224 */ /* 0x000fd400078e00ff */
[----:B------:R-:W-:Y:S05]  /*4a00*/  @!P0 BRA `(.L_x_103) ;  /* 0x0000000c00388947 */ /* 0x000fea0003800000 */
[----:B------:R-:W0:Y:S01]  /*4a10*/  S2UR UR8, SR_CgaCtaId ;  /* 0x00000000000879c3 */ /* 0x000e220000008800 */
[----:B------:R-:W-:Y:S01]  /*4a20*/  LOP3.LUT P0, RZ, R4, 0x1f, RZ, 0xc0, !PT ;  /* 0x0000001f04ff7812 */ /* 0x000fe2000780c0ff */
[----:B------:R-:W-:Y:S01]  /*4a30*/  ULDC UR5, c[0x0][0x658] ;  /* 0x0001960000057ab9 */ /* 0x000fe20000000800 */
[----:B------:R-:W-:Y:S01]  /*4a40*/  UMOV UR6, 0xffffffff ;  /* 0xffffffff00067882 */ /* 0x000fe20000000000 */
[----:B------:R-:W-:Y:S01]  /*4a50*/  BSSY B0, `(.L_x_103) ;  /* 0x00000c9000007945 */ /* 0x000fe20003800000 */
[----:B------:R-:W-:Y:S01]  /*4a60*/  USHF.L.U32 UR6, UR6, UR5, URZ ;  /* 0x0000000506067299 */ /* 0x000fe2000800063f */
[C---:B------:R-:W-:Y:S01]  /*4a70*/  ISETP.NE.AND P2, PT, R3.reuse, RZ, PT ;  /* 0x000000ff0300720c */ /* 0x040fe20003f45270 */
[----:B------:R-:W-:Y:S01]  /*4a80*/  IMAD.MOV.U32 R9, RZ, RZ, 0x1 ;  /* 0x00000001ff097424 */ /* 0x000fe200078e00ff */
[----:B------:R-:W-:Y:S01]  /*4a90*/  ISETP.NE.OR P0, PT, R3, RZ, !P0 ;  /* 0x000000ff0300720c */ /* 0x000fe20004705670 */
[----:B------:R-:W-:Y:S01]  /*4aa0*/  IMAD.MOV.U32 R0, RZ, RZ, 0x1 ;  /* 0x00000001ff007424 */ /* 0x000fe200078e00ff */
[----:B------:R-:W-:Y:S01]  /*4ab0*/  LOP3.LUT R6, R16, 0x2, RZ, 0xfc, !PT ;  /* 0x0000000210067812 */ /* 0x000fe200078efcff */
[----:B------:R-:W-:Y:S01]  /*4ac0*/  IMAD.MOV.U32 R8, RZ, RZ, RZ ;  /* 0x000000ffff087224 */ /* 0x000fe200078e00ff */
[----:B------:R-:W-:Y:S01]  /*4ad0*/  ULDC UR4, c[0x0][0x600] ;  /* 0x0001800000047ab9 */ /* 0x000fe20000000800 */
[----:B------:R-:W-:Y:S01]  /*4ae0*/  UMOV UR7, 0x1 ;  /* 0x0000000100077882 */ /* 0x000fe20000000000 */
[----:B------:R-:W-:-:S02]  /*4af0*/  UIADD3 UR22, UR40, 0x1, URZ ;  /* 0x0000000128167890 */ /* 0x000fc4000fffe03f */
[----:B------:R-:W-:Y:S02]  /*4b00*/  UIADD3 UR15, UR4, -0x1, URZ ;  /* 0xffffffff040f7890 */ /* 0x000fe4000fffe03f */
[----:B------:R-:W-:Y:S02]  /*4b10*/  USHF.L.U32 UR17, UR7, UR5, URZ ;  /* 0x0000000507117299 */ /* 0x000fe4000800063f */
[----:B------:R-:W-:Y:S01]  /*4b20*/  ULOP3.LUT UR16, URZ, UR6, URZ, 0x33, !UPT ;  /* 0x000000063f107292 */ /* 0x000fe2000f8e333f */
[----:B------:R-:W-:Y:S01]  /*4b30*/  ULDC.64 UR20, c[0x0][0x198] ;  /* 0x0000660000147ab9 */ /* 0x000fe20000000a00 */
[----:B0-----:R-:W-:-:S10]  /*4b40*/  IMAD.U32 R7, RZ, RZ, UR8 ;  /* 0x00000008ff077e24 */ /* 0x001fd4000f8e00ff */
.L_x_115:
[----:B------:R-:W-:-:S03]  /*4b50*/  UMOV UR4, 0xffffffff ;  /* 0xffffffff00047882 */ /* 0x000fc60000000000 */
[----:B------:R-:W-:Y:S05]  /*4b60*/  BRA.DIV UR4, `(.L_x_104) ;  /* 0x0000001204187947 */ /* 0x000fea000b800000 */
[----:B------:R-:W-:-:S13]  /*4b70*/  ELECT P6, URZ, PT ;  /* 0x00000000003f782f */ /* 0x000fda00038c0000 */
.L_x_129:
[----:B------:R-:W0:Y:S01]  /*4b80*/  LDC R3, c[0x0][0x28c] ;  /* 0x0000a300ff037b82 */ /* 0x000e220000000800 */
[----:B------:R-:W-:Y:S01]  /*4b90*/  BSSY B1, `(.L_x_105) ;  /* 0x000003c000017945 */ /* 0x000fe20003800000 */
[----:B0-----:R-:W-:-:S13]  /*4ba0*/  ISETP.LT.OR P6, PT, R3, 0x1, !P6 ;  /* 0x000000010300780c */ /* 0x001fda00077c1670 */
[----:B------:R-:W-:Y:S05]  /*4bb0*/  @P6 BRA `(.L_x_106) ;  /* 0x0000000000e46947 */ /* 0x000fea0003800000 */
[----:B------:R-:W-:Y:S02]  /*4bc0*/  IMAD R7, R19, 0x2, R7 ;  /* 0x0000000213077824 */ /* 0x000fe400078e0207 */
[----:B------:R-:W-:Y:S02]  /*4bd0*/  IMAD.SHL.U32 R22, R22, 0x40, RZ ;  /* 0x0000004016167824 */ /* 0x000fe400078e00ff */
[----:B------:R-:W-:Y:S02]  /*4be0*/  IMAD.MOV.U32 R14, RZ, RZ, RZ ;  /* 0x000000ffff0e7224 */ /* 0x000fe400078e00ff */
[----:B------:R-:W-:Y:S02]  /*4bf0*/  IMAD.U32 R15, RZ, RZ, UR22 ;  /* 0x00000016ff0f7e24 */ /* 0x000fe4000f8e00ff */
[----:B------:R-:W-:Y:S02]  /*4c00*/  IMAD.MOV.U32 R3, RZ, RZ, R0 ;  /* 0x000000ffff037224 */ /* 0x000fe400078e0000 */
[----:B------:R-:W-:-:S02]  /*4c10*/  IMAD.MOV.U32 R4, RZ, RZ, R8 ;  /* 0x000000ffff047224 */ /* 0x000fc400078e0008 */
[----:B------:R-:W-:-:S07]  /*4c20*/  IMAD.SHL.U32 R11, R7, 0x20, RZ ;  /* 0x00000020070b7824 */ /* 0x000fce00078e00ff */
.L_x_110:
[----:B------:R-:W0:Y:S01]  /*4c30*/  S2UR UR4, SR_CgaCtaId ;  /* 0x00000000000479c3 */ /* 0x000e220000008800 */
[----:B------:R-:W-:Y:S02]  /*4c40*/  MOV R10, 0x400 ;  /* 0x00000400000a7802 */ /* 0x000fe40000000f00 */
[----:B------:R-:W-:Y:S01]  /*4c50*/  SHF.L.U32 R5, R3, 0x1f, RZ ;  /* 0x0000001f03057819 */ /* 0x000fe200000006ff */
[----:B0-----:R-:W-:-:S05]  /*4c60*/  IMAD.U32 R7, RZ, RZ, UR4 ;  /* 0x00000004ff077e24 */ /* 0x001fca000f8e00ff */
[----:B------:R-:W-:Y:S02]  /*4c70*/  LEA R13, R7, R10, 0x18 ;  /* 0x0000000a070d7211 */ /* 0x000fe400078ec0ff */
[----:B------:R-:W0:Y:S03]  /*4c80*/  @!P2 LDC R10, c[0x0][0x500] ;  /* 0x00014000ff0aab82 */ /* 0x000e260000000800 */
[----:B------:R-:W-:-:S04]  /*4c90*/  IMAD R12, R4, 0x8, R13 ;  /* 0x00000008040c7824 */ /* 0x000fc800078e020d */
[----:B------:R-:W1:Y:S02]  /*4ca0*/  SYNCS.PHASECHK.TRANS64.TRYWAIT P1, [R12+URZ+0x28], R5 ;  /* 0x000028050c0075a7 */ /* 0x000e64000802017f */
[----:B-1----:R-:W-:Y:S05]  /*4cb0*/  @!P1 BRA `(.L_x_107) ;  /* 0x0000000c00e49947 */ /* 0x002fea0003800000 */
.L_x_130:
[----:B-1----:R-:W-:Y:S01]  /*4cc0*/  PRMT R5, R6, 0x9910, RZ ;  /* 0x0000991006057816 */ /* 0x002fe200000000ff */
[----:B0-----:R0:W-:Y:S03]  /*4cd0*/  @!P2 SYNCS.ARRIVE.TRANS64 RZ, [R12+URZ], R10 ;  /* 0x0000000a0cffa9a7 */ /* 0x0011e6000800003f */
[----:B------:R-:W-:-:S13]  /*4ce0*/  ISETP.NE.AND P1, PT, R5, 0x2, PT ;  /* 0x000000020500780c */ /* 0x000fda0003f25270 */
[----:B0-----:R-:W-:Y:S05]  /*4cf0*/  @P1 BRA `(.L_x_108) ;  /* 0x0000000000041947 */ /* 0x001fea0003800000 */
[----:B------:R-:W-:Y:S01]  /*4d00*/  BPT.TRAP 0x1 ;  /* 0x000000040000795c */ /* 0x000fe20000300000 */
.L_x_108:
[----:B------:R-:W-:Y:S05]  /*4d10*/  @P0 BRA `(.L_x_109) ;  /* 0x0000000000040947 */ /* 0x000fea0003800000 */
[----:B------:R-:W-:Y:S01]  /*4d20*/  BPT.TRAP 0x1 ;  /* 0x000000040000795c */ /* 0x000fe20000300000 */
.L_x_109:
[----:B------:R-:W-:Y:S01]  /*4d30*/  IMAD R5, R4, 0x2, R7 ;  /* 0x0000000204057824 */ /* 0x000fe200078e0207 */
[----:B------:R-:W-:Y:S01]  /*4d40*/  R2UR UR9, R12 ;  /* 0x000000000c0972ca */ /* 0x000fe200000e0000 */
[----:B------:R-:W-:Y:S01]  /*4d50*/  VIADD R15, R15, 0xffffffff ;  /* 0xffffffff0f0f7836 */ /* 0x000fe20000000000 */
[----:B------:R-:W-:Y:S01]  /*4d60*/  UIADD3 UR4, UP0, UR20, 0xf0, URZ ;  /* 0x000000f014047890 */ /* 0x000fe2000ff1e03f */
[----:B------:R-:W-:Y:S01]  /*4d70*/  IMAD.SHL.U32 R5, R5, 0x400, RZ ;  /* 0x0000040005057824 */ /* 0x000fe200078e00ff */
[----:B------:R-:W-:Y:S01]  /*4d80*/  R2UR UR11, R11 ;  /* 0x000000000b0b72ca */ /* 0x000fe200000e0000 */
[----:B------:R-:W-:Y:S01]  /*4d90*/  UIADD3 UR24, UP1, UR20, 0x1f0, URZ ;  /* 0x000001f014187890 */ /* 0x000fe2000ff3e03f */
[----:B------:R-:W-:Y:S01]  /*4da0*/  R2UR UR10, R14 ;  /* 0x000000000e0a72ca */ /* 0x000fe200000e0000 */
[--C-:B------:R-:W-:Y:S01]  /*4db0*/  IMAD R5, R5, 0x2, R13.reuse ;  /* 0x0000000205057824 */ /* 0x100fe200078e020d */
[----:B------:R-:W-:Y:S01]  /*4dc0*/  R2UR UR12, R2 ;  /* 0x00000000020c72ca */ /* 0x000fe200000e0000 */
[----:B------:R-:W-:Y:S01]  /*4dd0*/  IMAD R13, R4, 0x1000, R13 ;  /* 0x00001000040d7824 */ /* 0x000fe200078e020d */
[----:B------:R-:W-:Y:S01]  /*4de0*/  R2UR UR18, R22 ;  /* 0x00000000161272ca */ /* 0x000fe200000e0000 */
[----:B------:R-:W-:Y:S01]  /*4df0*/  VIADD R4, R4, 0x1 ;  /* 0x0000000104047836 */ /* 0x000fe20000000000 */
[----:B------:R-:W-:Y:S01]  /*4e00*/  R2UR UR5, R5 ;  /* 0x00000000050572ca */ /* 0x000fe200000e0000 */
[----:B------:R-:W-:Y:S01]  /*4e10*/  UIADD3.X UR25, URZ, UR21, URZ, UP1, !UPT ;  /* 0x000000153f197290 */ /* 0x000fe20008ffe43f */
[----:B------:R-:W-:Y:S01]  /*4e20*/  R2UR UR8, R13 ;  /* 0x000000000d0872ca */ /* 0x000fe200000e0000 */
[----:B------:R-:W-:Y:S01]  /*4e30*/  UMOV UR19, 0x30000 ;  /* 0x0003000000137882 */ /* 0x000fe20000000000 */
[----:B------:R-:W-:Y:S01]  /*4e40*/  ISETP.GT.AND P3, PT, R15, 0x1, PT ;  /* 0x000000010f00780c */ /* 0x000fe20003f64270 */
[----:B------:R-:W-:Y:S01]  /*4e50*/  UMOV UR6, 0x0 ;  /* 0x0000000000067882 */ /* 0x000fe20000000000 */
[----:B------:R-:W-:Y:S01]  /*4e60*/  UMOV UR7, 0x10000000 ;  /* 0x1000000000077882 */ /* 0x000fe20000000000 */
[----:B------:R-:W-:Y:S01]  /*4e70*/  ISETP.NE.AND P1, PT, R4, 0x5, PT ;  /* 0x000000050400780c */ /* 0x000fe20003f25270 */
[----:B------:R-:W-:-:S03]  /*4e80*/  VIADD R14, R14, 0x20 ;  /* 0x000000200e0e7836 */ /* 0x000fc60000000000 */
[----:B------:R-:W-:Y:S02]  /*4e90*/  SEL R10, RZ, 0x1, P1 ;  /* 0x00000001ff0a7807 */ /* 0x000fe40000800000 */
[----:B------:R-:W-:Y:S01]  /*4ea0*/  UIADD3 UR13, UR5, 0x180, URZ ;  /* 0x00000180050d7890 */ /* 0x000fe2000fffe03f */
[----:B------:R-:W-:Y:S01]  /*4eb0*/  SEL R4, R4, RZ, P1 ;  /* 0x000000ff04047207 */ /* 0x000fe20000800000 */
[----:B------:R-:W-:Y:S01]  /*4ec0*/  UIADD3.X UR5, URZ, UR21, URZ, UP0, !UPT ;  /* 0x000000153f057290 */ /* 0x000fe200087fe43f */
[----:B------:R-:W-:Y:S01]  /*4ed0*/  LOP3.LUT R3, R3, R10, RZ, 0x3c, !PT ;  /* 0x0000000a03037212 */ /* 0x000fe200078e3cff */
[----:B------:R-:W-:-:S03]  /*4ee0*/  UIADD3 UR14, UR8, 0x5180, URZ ;  /* 0x00005180080e7890 */ /* 0x000fc6000fffe03f */
[----:B------:R-:W-:-:S04]  /*4ef0*/  UMOV UR8, UR13 ;  /* 0x0000000d00087c82 */ /* 0x000fc80008000000 */
[----:B------:R0:W-:Y:S02]  /*4f00*/  UTMALDG.3D.MULTICAST [UR8], [UR4], UR19, desc[UR6] ;  /* 0x00000608040073b4 */ /* 0x0001e40008011813 */
[----:B0-----:R-:W-:Y:S01]  /*4f10*/  UMOV UR8, UR14 ;  /* 0x0000000e00087c82 */ /* 0x001fe20008000000 */
[----:B------:R-:W-:Y:S02]  /*4f20*/  UMOV UR11, UR18 ;  /* 0x00000012000b7c82 */ /* 0x000fe40008000000 */
[----:B------:R0:W-:Y:S02]  /*4f30*/  UTMALDG.3D [UR8], [UR24], desc[UR6] ;  /* 0x00000608180075b4 */ /* 0x0001e40008011000 */
[----:B0-----:R-:W-:Y:S05]  /*4f40*/  @P3 BRA `(.L_x_110) ;  /* 0xfffffffc00383947 */ /* 0x001fea000383ffff */
.L_x_106:
[----:B------:R-:W-:Y:S05]  /*4f50*/  BSYNC B1 ;  /* 0x0000000000017941 */ /* 0x000fea0003800000 */
.L_x_105:
[----:B------:R-:W2:Y:S01]  /*4f60*/  LDL.64 R12, [R1] ;  /* 0x00000000010c7983 */ /* 0x000ea20000100a00 */
[----:B------:R-:W-:Y:S01]  /*4f70*/  LOP3.LUT P4, RZ, R9, 0xff, RZ, 0xc0, !PT ;  /* 0x000000ff09ff7812 */ /* 0x000fe2000788c0ff */
[----:B------:R-:W-:Y:S01]  /*4f80*/  VIADD R8, R8, UR40 ;  /* 0x0000002808087c36 */ /* 0x000fe20008000000 */
[----:B------:R-:W-:Y:S01]  /*4f90*/  ULDC.64 UR4, c[0x0][0x650] ;  /* 0x0001940000047ab9 */ /* 0x000fe20000000a00 */
[----:B------:R-:W-:Y:S01]  /*4fa0*/  IMAD.U32 R5, RZ, RZ, UR40 ;  /* 0x00000028ff057e24 */ /* 0x000fe2000f8e00ff */
[----:B------:R-:W-:Y:S01]  /*4fb0*/  UISETP.GE.U32.AND UP0, UPT, UR40, 0x5, UPT ;  /* 0x000000052800788c */ /* 0x000fe2000bf06070 */
[----:B------:R-:W-:Y:S01]  /*4fc0*/  BSSY B1, `(.L_x_111) ;  /* 0x000006f000017945 */ /* 0x000fe20003800000 */
[----:B------:R-:W-:Y:S01]  /*4fd0*/  ISETP.GT.U32.AND P1, PT, R8, 0x4, PT ;  /* 0x000000040800780c */ /* 0x000fe20003f24070 */
[----:B------:R-:W-:Y:S01]  /*4fe0*/  IMAD.MOV.U32 R19, RZ, RZ, -0x1 ;  /* 0xffffffffff137424 */ /* 0x000fe200078e00ff */
[----:B------:R-:W-:Y:S01]  /*4ff0*/  PRMT R9, RZ, 0x7610, R9 ;  /* 0x00007610ff097816 */ /* 0x000fe20000000009 */
[----:B------:R-:W-:Y:S01]  /*5000*/  IMAD.MOV.U32 R22, RZ, RZ, -0x1 ;  /* 0xffffffffff167424 */ /* 0x000fe200078e00ff */
[----:B------:R-:W-:-:S02]  /*5010*/  ISETP.LT.U32.AND P1, PT, R5, 0x5, P1 ;  /* 0x000000050500780c */ /* 0x000fc40000f21070 */
[----:B------:R-:W-:Y:S01]  /*5020*/  PLOP3.LUT P3, PT, PT, PT, UP0, 0x80, 0x0 ;  /* 0x000000000000781c */ /* 0x000fe20003f6f008 */
[----:B------:R-:W0:Y:S01]  /*5030*/  @P4 S2R R7, SR_CgaCtaId ;  /* 0x0000000000074919 */ /* 0x000e220000008800 */
[----:B------:R-:W-:-:S04]  /*5040*/  @P4 MOV R2, 0x400 ;  /* 0x0000040000024802 */ /* 0x000fc80000000f00 */
[----:B0-----:R-:W-:Y:S01]  /*5050*/  @P4 LEA R4, R7, R2, 0x18 ;  /* 0x0000000207044211 */ /* 0x001fe200078ec0ff */
[----:B------:R-:W-:-:S03]  /*5060*/  IMAD.WIDE.U32 R2, R8, -0x33333333, RZ ;  /* 0xcccccccd08027825 */ /* 0x000fc600078e00ff */
[----:B------:R0:W-:Y:S01]  /*5070*/  @P4 SYNCS.ARRIVE.TRANS64.A1T0 RZ, [R4+URZ+0x88], RZ ;  /* 0x000088ff04ff49a7 */ /* 0x0001e2000810003f */
[----:B------:R-:W-:Y:S01]  /*5080*/  IMAD.MOV.U32 R2, RZ, RZ, -0x1 ;  /* 0xffffffffff027424 */ /* 0x000fe200078e00ff */
[----:B------:R-:W-:Y:S02]  /*5090*/  SHF.R.U32.HI R5, RZ, 0x2, R3 ;  /* 0x00000002ff057819 */ /* 0x000fe40000011603 */
[----:B------:R-:W-:-:S03]  /*50a0*/  SEL R3, RZ, 0x1, !P1 ;  /* 0x00000001ff037807 */ /* 0x000fc60004800000 */
[----:B------:R-:W-:Y:S01]  /*50b0*/  IMAD R8, R5, -0x5, R8 ;  /* 0xfffffffb05087824 */ /* 0x000fe200078e0208 */
[----:B------:R-:W-:Y:S02]  /*50c0*/  LOP3.LUT R0, R0, R3, RZ, 0x3c, !PT ;  /* 0x0000000300007212 */ /* 0x000fe400078e3cff */
[----:B------:R-:W-:Y:S02]  /*50d0*/  PRMT R3, RZ, 0x7610, R3 ;  /* 0x00007610ff037816 */ /* 0x000fe40000000003 */
[----:B------:R-:W-:Y:S02]  /*50e0*/  @P3 LOP3.LUT R0, R0, 0x1, R5, 0x78, !PT ;  /* 0x0000000100003812 */ /* 0x000fe400078e7805 */
[----:B--2---:R-:W-:-:S04]  /*50f0*/  IADD3 R18, P4, R18, R12, RZ ;  /* 0x0000000c12127210 */ /* 0x004fc80007f9e0ff */
[----:B------:R-:W-:Y:S01]  /*5100*/  ISETP.GE.U32.AND P1, PT, R18, UR4, PT ;  /* 0x0000000412007c0c */ /* 0x000fe2000bf26070 */
[----:B------:R-:W-:-:S05]  /*5110*/  IMAD.X R17, R17, 0x1, R23, P4 ;  /* 0x0000000111117824 */ /* 0x000fca00020e0617 */
[----:B------:R-:W-:-:S13]  /*5120*/  ISETP.GE.U32.AND.EX P1, PT, R17, UR5, PT, P1 ;  /* 0x0000000511007c0c */ /* 0x000fda000bf26110 */
[----:B0-----:R-:W-:Y:S05]  /*5130*/  @P1 BRA `(.L_x_112) ;  /* 0x00000004005c1947 */ /* 0x001fea0003800000 */
[----:B------:R-:W0:Y:S01]  /*5140*/  S2R R12, SR_CTAID.X ;  /* 0x00000000000c7919 */ /* 0x000e220000002500 */
[----:B------:R-:W-:Y:S01]  /*5150*/  ULDC.64 UR4, c[0x0][0x628] ;  /* 0x00018a0000047ab9 */ /* 0x000fe20000000a00 */
[----:B------:R-:W1:Y:S01]  /*5160*/  LDC R13, c[0x0][0x144] ;  /* 0x00005100ff0d7b82 */ /* 0x000e620000000800 */
[----:B------:R-:W-:Y:S01]  /*5170*/  ISETP.NE.U32.AND P1, PT, RZ, UR4, PT ;  /* 0x00000004ff007c0c */ /* 0x000fe2000bf25070 */
[----:B------:R-:W2:Y:S01]  /*5180*/  S2R R10, SR_CTAID.Y ;  /* 0x00000000000a7919 */ /* 0x000ea20000002600 */
[----:B------:R-:W-:Y:S01]  /*5190*/  ULDC UR7, c[0x0][0x630] ;  /* 0x00018c0000077ab9 */ /* 0x000fe20000000800 */
[----:B------:R-:W-:Y:S01]  /*51a0*/  ULDC UR8, c[0x0][0x150] ;  /* 0x0000540000087ab9 */ /* 0x000fe20000000800 */
[----:B------:R-:W-:Y:S01]  /*51b0*/  ISETP.NE.AND.EX P1, PT, RZ, UR5, PT, P1 ;  /* 0x00000005ff007c0c */ /* 0x000fe2000bf25310 */
[----:B------:R-:W-:Y:S02]  /*51c0*/  IMAD.MOV.U32 R2, RZ, RZ, R18 ;  /* 0x000000ffff027224 */ /* 0x000fe400078e0012 */
[----:B------:R-:W-:Y:S01]  /*51d0*/  IMAD.MOV.U32 R3, RZ, RZ, R17 ;  /* 0x000000ffff037224 */ /* 0x000fe200078e0011 */
[----:B0-----:R-:W-:-:S09]  /*51e0*/  I2FP.F32.U32 R14, R12 ;  /* 0x0000000c000e7245 */ /* 0x001fd20000201000 */
[----:B------:R-:W-:Y:S05]  /*51f0*/  @!P1 BRA `(.L_x_113) ;  /* 0x0000000000289947 */ /* 0x000fea0003800000 */
[----:B------:R-:W-:Y:S02]  /*5200*/  ULDC UR6, c[0x0][0x634] ;  /* 0x00018d0000067ab9 */ /* 0x000fe40000000800 */
[----:B------:R-:W-:-:S05]  /*5210*/  IADD3 R3, P1, R18, UR6, RZ ;  /* 0x0000000612037c10 */ /* 0x000fca000ff3e0ff */
[----:B------:R-:W-:-:S04]  /*5220*/  IMAD.X R11, RZ, RZ, R17, P1 ;  /* 0x000000ffff0b7224 */ /* 0x000fc800008e0611 */
[----:B------:R-:W-:-:S04]  /*5230*/  IMAD.WIDE.U32 R4, R11, UR4, RZ ;  /* 0x000000040b047c25 */ /* 0x000fc8000f8e00ff */
[----:B------:R-:W-:-:S04]  /*5240*/  IMAD.WIDE.U32 R4, P1, R3, UR5, R4 ;  /* 0x0000000503047c25 */ /* 0x000fc8000f820004 */
[----:B------:R-:W-:-:S04]  /*5250*/  IMAD.WIDE.U32 R2, R3, UR4, RZ ;  /* 0x0000000403027c25 */ /* 0x000fc8000f8e00ff */
[----:B------:R-:W-:Y:S01]  /*5260*/  IMAD.MOV.U32 R2, RZ, RZ, R5 ;  /* 0x000000ffff027224 */ /* 0x000fe200078e0005 */
[----:B------:R-:W-:Y:S01]  /*5270*/  IADD3 RZ, P3, R3, R4, RZ ;  /* 0x0000000403ff7210 */ /* 0x000fe20007f7e0ff */
[----:B------:R-:W-:-:S04]  /*5280*/  IMAD.X R3, RZ, RZ, RZ, P1 ;  /* 0x000000ffff037224 */ /* 0x000fc800008e06ff */
[----:B------:R-:W-:-:S08]  /*5290*/  IMAD.WIDE.U32.X R2, R11, UR5, R2, P3 ;  /* 0x000000050b027c25 */ /* 0x000fd000098e0402 */
.L_x_113:
[----:B------:R-:W-:Y:S01]  /*52a0*/  FMUL R14, R14, UR8 ;  /* 0x000000080e0e7c20 */ /* 0x000fe20008400000 */
[--C-:B------:R-:W-:Y:S01]  /*52b0*/  SHF.R.U64 R11, R2, UR7, R3.reuse ;  /* 0x00000007020b7c19 */ /* 0x100fe20008001203 */
[----:B------:R-:W-:Y:S01]  /*52c0*/  ULDC.64 UR4, c[0x0][0x620] ;  /* 0x0001880000047ab9 */ /* 0x000fe20000000a00 */
[----:B------:R-:W-:Y:S01]  /*52d0*/  SHF.R.U32.HI R2, RZ, UR7, R3 ;  /* 0x00000007ff027c19 */ /* 0x000fe20008011603 */
[----:B------:R-:W-:Y:S01]  /*52e0*/  IMAD.MOV.U32 R3, RZ, RZ, R17 ;  /* 0x000000ffff037224 */ /* 0x000fe200078e0011 */
[----:B------:R-:W-:Y:S01]  /*52f0*/  IADD3 R15, P1, RZ, -R11, RZ ;  /* 0x8000000bff0f7210 */ /* 0x000fe20007f3e0ff */
[----:B------:R-:W0:Y:S01]  /*5300*/  F2I.U32.TRUNC.NTZ R14, R14 ;  /* 0x0000000e000e7305 */ /* 0x000e22000020f000 */
[----:B------:R-:W-:-:S03]  /*5310*/  ULDC.64 UR6, c[0x0][0x640] ;  /* 0x0001900000067ab9 */ /* 0x000fc60000000a00 */
[----:B------:R-:W-:Y:S01]  /*5320*/  IMAD.X R2, RZ, RZ, ~R2, P1 ;  /* 0x000000ffff027224 */ /* 0x000fe200008e0e02 */
[----:B------:R-:W-:-:S03]  /*5330*/  ISETP.NE.U32.AND P1, PT, RZ, UR6, PT ;  /* 0x00000006ff007c0c */ /* 0x000fc6000bf25070 */
[----:B------:R-:W-:Y:S01]  /*5340*/  IMAD R2, R2, UR4, RZ ;  /* 0x0000000402027c24 */ /* 0x000fe2000f8e02ff */
[----:B------:R-:W-:-:S03]  /*5350*/  ISETP.NE.AND.EX P1, PT, RZ, UR7, PT, P1 ;  /* 0x00000007ff007c0c */ /* 0x000fc6000bf25310 */
[C---:B------:R-:W-:Y:S01]  /*5360*/  IMAD R5, R15.reuse, UR5, R2 ;  /* 0x000000050f057c24 */ /* 0x040fe2000f8e0202 */
[----:B------:R-:W-:Y:S01]  /*5370*/  ULDC UR5, c[0x0][0x154] ;  /* 0x0000550000057ab9 */ /* 0x000fe20000000800 */
[----:B------:R-:W-:Y:S02]  /*5380*/  IMAD.MOV.U32 R2, RZ, RZ, R18 ;  /* 0x000000ffff027224 */ /* 0x000fe400078e0012 */
[----:B0-----:R-:W-:Y:S02]  /*5390*/  IMAD.MOV R4, RZ, RZ, -R14 ;  /* 0x000000ffff047224 */ /* 0x001fe400078e0a0e */
[----:B------:R-:W-:Y:S01]  /*53a0*/  IMAD.WIDE.U32 R2, R15, UR4, R2 ;  /* 0x000000040f027c25 */ /* 0x000fe2000f8e0002 */
[----:B------:R-:W-:-:S03]  /*53b0*/  ULDC UR4, c[0x0][0x618] ;  /* 0x0001860000047ab9 */ /* 0x000fc60000000800 */
[----:B-1----:R-:W-:Y:S01]  /*53c0*/  IMAD R12, R13, R4, R12 ;  /* 0x000000040d0c7224 */ /* 0x002fe200078e020c */
[----:B--2---:R-:W-:Y:S01]  /*53d0*/  I2FP.F32.U32 R4, R10 ;  /* 0x0000000a00047245 */ /* 0x004fe20000201000 */
[----:B------:R-:W0:Y:S01]  /*53e0*/  LDC R13, c[0x0][0x148] ;  /* 0x00005200ff0d7b82 */ /* 0x000e220000000800 */
[----:B------:R-:W-:-:S03]  /*53f0*/  IMAD.IADD R3, R3, 0x1, R5 ;  /* 0x0000000103037824 */ /* 0x000fc600078e0205 */
[----:B------:R-:W-:Y:S02]  /*5400*/  FMUL R4, R4, UR5 ;  /* 0x0000000504047c20 */ /* 0x000fe40008400000 */
[--C-:B------:R-:W-:Y:S02]  /*5410*/  SHF.R.U64 R14, R2, UR4, R3.reuse ;  /* 0x00000004020e7c19 */ /* 0x100fe40008001203 */
[----:B------:R-:W-:Y:S01]  /*5420*/  SHF.R.U32.HI R3, RZ, UR4, R3 ;  /* 0x00000004ff037c19 */ /* 0x000fe20008011603 */
[----:B------:R1:W2:Y:S01]  /*5430*/  F2I.U32.TRUNC.NTZ R20, R4 ;  /* 0x0000000400147305 */ /* 0x0002a2000020f000 */
[----:B------:R-:W-:Y:S02]  /*5440*/  ULDC UR4, c[0x0][0x608] ;  /* 0x0001820000047ab9 */ /* 0x000fe40000000800 */
[--C-:B------:R-:W-:Y:S02]  /*5450*/  SHF.R.U64 R19, R14, UR4, R3.reuse ;  /* 0x000000040e137c19 */ /* 0x100fe40008001203 */
[----:B------:R-:W-:Y:S01]  /*5460*/  SHF.R.U32.HI R2, RZ, UR4, R3 ;  /* 0x00000004ff027c19 */ /* 0x000fe20008011603 */
[----:B------:R-:W-:-:S03]  /*5470*/  ULDC UR4, c[0x0][0x658] ;  /* 0x0001960000047ab9 */ /* 0x000fc60000000800 */
[--C-:B------:R-:W-:Y:S02]  /*5480*/  SHF.R.U64 R15, R19, UR4, R2.reuse ;  /* 0x00000004130f7c19 */ /* 0x100fe40008001202 */
[----:B------:R-:W-:-:S03]  /*5490*/  SHF.R.U32.HI R21, RZ, UR4, R2 ;  /* 0x00000004ff157c19 */ /* 0x000fc60008011602 */
[----:B------:R-:W-:Y:S02]  /*54a0*/  IMAD.MOV.U32 R2, RZ, RZ, R15 ;  /* 0x000000ffff027224 */ /* 0x000fe400078e000f */
[----:B------:R-:W-:Y:S01]  /*54b0*/  IMAD.MOV.U32 R3, RZ, RZ, R21 ;  /* 0x000000ffff037224 */ /* 0x000fe200078e0015 */
[----:B-12---:R-:W-:Y:S06]  /*54c0*/  @!P1 BRA `(.L_x_114) ;  /* 0x0000000000289947 */ /* 0x006fec0003800000 */
        /* <DEDUP_REMOVED lines=10> */
.L_x_114:
[----:B------:R-:W1:Y:S01]  /*5570*/  LDC R4, c[0x0][0x65c] ;  /* 0x00019700ff047b82 */ /* 0x000e620000000800 */
[----:B------:R-:W-:Y:S01]  /*5580*/  ULDC UR4, c[0x0][0x648] ;  /* 0x0001920000047ab9 */ /* 0x000fe20000000800 */
[----:B------:R-:W-:Y:S01]  /*5590*/  LOP3.LUT R19, R19, UR16, RZ, 0xc0, !PT ;  /* 0x0000001013137c12 */ /* 0x000fe2000f8ec0ff */
[----:B------:R-:W-:Y:S01]  /*55a0*/  IMAD.MOV R20, RZ, RZ, -R20 ;  /* 0x000000ffff147224 */ /* 0x000fe200078e0a14 */
[----:B------:R-:W-:Y:S01]  /*55b0*/  SHF.R.U64 R2, R2, UR4, R3 ;  /* 0x0000000402027c19 */ /* 0x000fe20008001203 */
[----:B------:R-:W-:Y:S01]  /*55c0*/  ULDC UR4, c[0x0][0x638] ;  /* 0x00018e0000047ab9 */ /* 0x000fe20000000800 */
[----:B------:R-:W-:Y:S01]  /*55d0*/  LOP3.LUT R14, R14, UR15, RZ, 0xc0, !PT ;  /* 0x0000000f0e0e7c12 */ /* 0x000fe2000f8ec0ff */
[----:B------:R-:W-:Y:S01]  /*55e0*/  ULDC UR5, c[0x0][0x610] ;  /* 0x0001840000057ab9 */ /* 0x000fe20000000800 */
[----:B------:R-:W-:Y:S02]  /*55f0*/  IMAD.MOV.U32 R3, RZ, RZ, 0x1 ;  /* 0x00000001ff037424 */ /* 0x000fe400078e00ff */
[----:B------:R-:W-:Y:S01]  /*5600*/  IMAD R19, R2, UR17, R19 ;  /* 0x0000001102137c24 */ /* 0x000fe2000f8e0213 */
[----:B-1----:R-:W-:Y:S01]  /*5610*/  ISETP.NE.AND P1, PT, R4, 0x1, PT ;  /* 0x000000010400780c */ /* 0x002fe20003f25270 */
[----:B------:R-:W-:-:S02]  /*5620*/  IMAD.MOV R4, RZ, RZ, -R2 ;  /* 0x000000ffff047224 */ /* 0x000fc400078e0a02 */
[----:B------:R-:W-:Y:S02]  /*5630*/  IMAD.MOV.U32 R2, RZ, RZ, R11 ;  /* 0x000000ffff027224 */ /* 0x000fe400078e000b */
[----:B------:R-:W-:Y:S01]  /*5640*/  IMAD R15, R4, UR4, R15 ;  /* 0x00000004040f7c24 */ /* 0x000fe2000f8e020f */
[----:B------:R-:W-:-:S03]  /*5650*/  ULDC UR4, c[0x0][0x600] ;  /* 0x0001800000047ab9 */ /* 0x000fc60000000800 */
[----:B------:R-:W-:-:S04]  /*5660*/  IMAD R15, R15, UR4, R14 ;  /* 0x000000040f0f7c24 */ /* 0x000fc8000f8e020e */
[----:B0-----:R-:W-:-:S04]  /*5670*/  @P1 IMAD R12, R13, R20, R10 ;  /* 0x000000140d0c1224 */ /* 0x001fc800078e020a */
[----:B------:R-:W-:-:S05]  /*5680*/  IMAD R12, R19, UR5, R12 ;  /* 0x00000005130c7c24 */ /* 0x000fca000f8e020c */
[----:B------:R-:W-:Y:S02]  /*5690*/  SEL R22, R15, R12, !P1 ;  /* 0x0000000c0f167207 */ /* 0x000fe40004800000 */
[----:B------:R-:W-:-:S07]  /*56a0*/  SEL R19, R12, R15, !P1 ;  /* 0x0000000f0c137207 */ /* 0x000fce0004800000 */
.L_x_112:
[----:B------:R-:W-:Y:S05]  /*56b0*/  BSYNC B1 ;  /* 0x0000000000017941 */ /* 0x000fea0003800000 */
.L_x_111:
[----:B------:R-:W-:-:S13]  /*56c0*/  LOP3.LUT P1, RZ, R3, 0xff, RZ, 0xc0, !PT ;  /* 0x000000ff03ff7812 */ /* 0x000fda000782c0ff */
[----:B------:R-:W-:Y:S05]  /*56d0*/  @P1 BRA `(.L_x_115) ;  /* 0xfffffff4001c1947 */ /* 0x000fea000383ffff */
[----:B------:R-:W-:Y:S05]  /*56e0*/  BSYNC B0 ;  /* 0x0000000000007941 */ /* 0x000fea0003800000 */
.L_x_103:
[----:B------:R-:W-:-:S03]  /*56f0*/  UMOV UR4, 0xffffffff ;  /* 0xffffffff00047882 */ /* 0x000fc60000000000 */
[----:B------:R-:W-:Y:S05]  /*5700*/  BRA.DIV UR4, `(.L_x_116) ;  /* 0x0000000604647947 */ /* 0x000fea000b800000 */
[----:B------:R-:W-:-:S13]  /*5710*/  ELECT P6, URZ, PT ;  /* 0x00000000003f782f */ /* 0x000fda00038c0000 */
.L_x_133:
[----:B------:R-:W-:Y:S04]  /*5720*/  BSSY B0, `(.L_x_117) ;  /* 0x0000034000007945 */ /* 0x000fe80003800000 */
[----:B------:R-:W-:Y:S05]  /*5730*/  @!P6 BRA `(.L_x_118) ;  /* 0x0000000000c8e947 */ /* 0x000fea0003800000 */
[----:B------:R-:W-:-:S04]  /*5740*/  LOP3.LUT R16, R16, 0x2, RZ, 0xfc, !PT ;  /* 0x0000000210107812 */ /* 0x000fc800078efcff */
[----:B------:R-:W-:-:S13]  /*5750*/  ISETP.NE.AND P0, PT, R16, 0x3, PT ;  /* 0x000000031000780c */ /* 0x000fda0003f05270 */
[----:B------:R-:W-:Y:S05]  /*5760*/  @!P0 BRA `(.L_x_119) ;  /* 0x0000000000048947 */ /* 0x000fea0003800000 */
[----:B------:R-:W-:Y:S01]  /*5770*/  BPT.TRAP 0x1 ;  /* 0x000000040000795c */ /* 0x000fe20000300000 */
.L_x_119:
[----:B------:R-:W0:Y:S01]  /*5780*/  S2R R3, SR_CgaCtaId ;  /* 0x0000000000037919 */ /* 0x000e220000008800 */
[----:B------:R-:W-:-:S04]  /*5790*/  MOV R2, 0x400 ;  /* 0x0000040000027802 */ /* 0x000fc80000000f00 */
[----:B0-----:R-:W-:Y:S02]  /*57a0*/  LEA R3, R3, R2, 0x18 ;  /* 0x0000000203037211 */ /* 0x001fe400078ec0ff */
[----:B------:R-:W-:-:S03]  /*57b0*/  SHF.L.U32 R2, R0, 0x1f, RZ ;  /* 0x0000001f00027819 */ /* 0x000fc600000006ff */
[----:B------:R-:W-:-:S04]  /*57c0*/  VIADD R3, R3, 0x28 ;  /* 0x0000002803037836 */ /* 0x000fc80000000000 */
[C---:B------:R-:W-:Y:S02]  /*57d0*/  IMAD R7, R8.reuse, 0x8, R3 ;  /* 0x0000000808077824 */ /* 0x040fe400078e0203 */
[----:B------:R-:W-:Y:S02]  /*57e0*/  VIADD R8, R8, 0x1 ;  /* 0x0000000108087836 */ /* 0x000fe40000000000 */
[----:B------:R-:W0:Y:S03]  /*57f0*/  SYNCS.PHASECHK.TRANS64.TRYWAIT P0, [R7+URZ], R2 ;  /* 0x00000002070075a7 */ /* 0x000e26000800017f */
[----:B------:R-:W-:-:S04]  /*5800*/  ISETP.NE.AND P1, PT, R8, 0x5, PT ;  /* 0x000000050800780c */ /* 0x000fc80003f25270 */
[----:B------:R-:W-:Y:S02]  /*5810*/  SEL R5, RZ, 0x1, P1 ;  /* 0x00000001ff057807 */ /* 0x000fe40000800000 */
[----:B------:R-:W-:Y:S02]  /*5820*/  SEL R8, R8, RZ, P1 ;  /* 0x000000ff08087207 */ /* 0x000fe40000800000 */
[----:B------:R-:W-:-:S03]  /*5830*/  LOP3.LUT R5, R0, R5, RZ, 0x3c, !PT ;  /* 0x0000000500057212 */ /* 0x000fc600078e3cff */
[----:B------:R-:W-:Y:S01]  /*5840*/  IMAD R9, R8, 0x8, R3 ;  /* 0x0000000808097824 */ /* 0x000fe200078e0203 */
[----:B------:R-:W-:Y:S01]  /*5850*/  SHF.L.U32 R4, R5, 0x1f, RZ ;  /* 0x0000001f05047819 */ /* 0x000fe200000006ff */
[----:B0-----:R-:W-:Y:S06]  /*5860*/  @!P0 BRA `(.L_x_120) ;  /* 0x00000004002c8947 */ /* 0x001fec0003800000 */
.L_x_134:
[----:B------:R-:W1:Y:S01]  /*5870*/  SYNCS.PHASECHK.TRANS64.TRYWAIT P0, [R9+URZ], R4 ;  /* 0x00000004090075a7 */ /* 0x000e62000800017f */
[----:B------:R-:W-:-:S05]  /*5880*/  VIADD R0, R8, 0x1 ;  /* 0x0000000108007836 */ /* 0x000fca0000000000 */
[----:B------:R-:W-:-:S04]  /*5890*/  ISETP.NE.AND P1, PT, R0, 0x5, PT ;  /* 0x000000050000780c */ /* 0x000fc80003f25270 */
[----:B0-----:R-:W-:Y:S02]  /*58a0*/  SEL R2, RZ, 0x1, P1 ;  /* 0x00000001ff027807 */ /* 0x001fe40000800000 */
[----:B------:R-:W-:Y:S02]  /*58b0*/  SEL R0, R0, RZ, P1 ;  /* 0x000000ff00007207 */ /* 0x000fe40000800000 */
[----:B------:R-:W-:-:S03]  /*58c0*/  LOP3.LUT R7, R5, R2, RZ, 0x3c, !PT ;  /* 0x0000000205077212 */ /* 0x000fc600078e3cff */
[----:B------:R-:W-:Y:S01]  /*58d0*/  IMAD R6, R0, 0x8, R3 ;  /* 0x0000000800067824 */ /* 0x000fe200078e0203 */
[----:B------:R-:W-:Y:S01]  /*58e0*/  SHF.L.U32 R5, R7, 0x1f, RZ ;  /* 0x0000001f07057819 */ /* 0x000fe200000006ff */
[----:B-1----:R-:W-:Y:S06]  /*58f0*/  @!P0 BRA `(.L_x_121) ;  /* 0x00000004001c8947 */ /* 0x002fec0003800000 */
.L_x_135:
[----:B------:R-:W1:Y:S01]  /*5900*/  SYNCS.PHASECHK.TRANS64.TRYWAIT P0, [R6+URZ], R5 ;  /* 0x00000005060075a7 */ /* 0x000e62000800017f */
[----:B------:R-:W-:-:S05]  /*5910*/  VIADD R0, R0, 0x1 ;  /* 0x0000000100007836 */ /* 0x000fca0000000000 */
[----:B------:R-:W-:-:S04]  /*5920*/  ISETP.NE.AND P1, PT, R0, 0x5, PT ;  /* 0x000000050000780c */ /* 0x000fc80003f25270 */
[----:B------:R-:W-:Y:S02]  /*5930*/  SEL R2, RZ, 0x1, P1 ;  /* 0x00000001ff027807 */ /* 0x000fe40000800000 */
[----:B------:R-:W-:Y:S02]  /*5940*/  SEL R0, R0, RZ, P1 ;  /* 0x000000ff00007207 */ /* 0x000fe40000800000 */
[----:B------:R-:W-:-:S03]  /*5950*/  LOP3.LUT R7, R7, R2, RZ, 0x3c, !PT ;  /* 0x0000000207077212 */ /* 0x000fc600078e3cff */
[----:B0-----:R-:W-:Y:S01]  /*5960*/  IMAD R9, R0, 0x8, R3 ;  /* 0x0000000800097824 */ /* 0x001fe200078e0203 */
[----:B------:R-:W-:Y:S01]  /*5970*/  SHF.L.U32 R4, R7, 0x1f, RZ ;  /* 0x0000001f07047819 */ /* 0x000fe200000006ff */
[----:B-1----:R-:W-:Y:S06]  /*5980*/  @!P0 BRA `(.L_x_122) ;  /* 0x00000004000c8947 */ /* 0x002fec0003800000 */
.L_x_136:
[----:B------:R-:W1:Y:S01]  /*5990*/  SYNCS.PHASECHK.TRANS64.TRYWAIT P0, [R9+URZ], R4 ;  /* 0x00000004090075a7 */ /* 0x000e62000800017f */
[----:B------:R-:W-:-:S05]  /*59a0*/  VIADD R0, R0, 0x1 ;  /* 0x0000000100007836 */ /* 0x000fca0000000000 */
[----:B------:R-:W-:-:S04]  /*59b0*/  ISETP.NE.AND P1, PT, R0, 0x5, PT ;  /* 0x000000050000780c */ /* 0x000fc80003f25270 */
[----:B------:R-:W-:Y:S02]  /*59c0*/  SEL R2, RZ, 0x1, P1 ;  /* 0x00000001ff027807 */ /* 0x000fe40000800000 */
[----:B------:R-:W-:Y:S02]  /*59d0*/  SEL R0, R0, RZ, P1 ;  /* 0x000000ff00007207 */ /* 0x000fe40000800000 */
[----:B------:R-:W-:Y:S01]  /*59e0*/  LOP3.LUT R2, R7, R2, RZ, 0x3c, !PT ;  /* 0x0000000207027212 */ /* 0x000fe200078e3cff */
[----:B-1----:R-:W-:Y:S06]  /*59f0*/  @!P0 BRA `(.L_x_123) ;  /* 0x0000000400048947 */ /* 0x002fec0003800000 */
.L_x_137:
[----:B------:R-:W-:Y:S01]  /*5a00*/  IMAD R3, R0, 0x8, R3 ;  /* 0x0000000800037824 */ /* 0x000fe200078e0203 */
[----:B------:R-:W-:-:S07]  /*5a10*/  SHF.L.U32 R0, R2, 0x1f, RZ ;  /* 0x0000001f02007819 */ /* 0x000fce00000006ff */
.L_x_124:
[----:B--2---:R2:W4:Y:S02]  /*5a20*/  SYNCS.PHASECHK.TRANS64.TRYWAIT P0, [R3+URZ], R0 ;  /* 0x00000000030075a7 */ /* 0x004524000800017f */
[----:B----4-:R-:W-:Y:S05]  /*5a30*/  @!P0 NANOSLEEP.SYNCS 0x989680 ;  /* 0x009896800000895d */ /* 0x010fea0003900000 */
[----:B------:R-:W4:Y:S02]  /*5a40*/  @!P0 SYNCS.PHASECHK.TRANS64 P0, [R3+URZ], R0 ;  /* 0x00000000030085a7 */ /* 0x000f24000800007f */
[----:B----4-:R-:W-:Y:S05]  /*5a50*/  @!P0 BRA `(.L_x_124) ;  /* 0xfffffffc00f08947 */ /* 0x010fea000383ffff */
.L_x_118:
[----:B------:R-:W-:Y:S05]  /*5a60*/  BSYNC B0 ;  /* 0x0000000000007941 */ /* 0x000fea0003800000 */
.L_x_117:
[----:B------:R-:W-:Y:S05]  /*5a70*/  EXIT ;  /* 0x000000000000794d */ /* 0x000fea0003800000 */
.L_x_19:
[----:B-1----:R1:W2:Y:S02]  /*5a80*/  SYNCS.PHASECHK.TRANS64.TRYWAIT P0, [R64+URZ], R3 ;  /* 0x00000003400075a7 */ /* 0x0022a4000800017f */
[----:B--2---:R-:W-:Y:S05]  /*5a90*/  @!P0 NANOSLEEP.SYNCS 0x989680 ;  /* 0x009896800000895d */ /* 0x004fea0003900000 */
[----:B------:R-:W2:Y:S02]  /*5aa0*/  @!P0 SYNCS.PHASECHK.TRANS64 P0, [R64+URZ], R3 ;  /* 0x00000003400085a7 */ /* 0x000ea4000800007f */
[----:B--2---:R-:W-:Y:S05]  /*5ab0*/  @!P0 BRA `(.L_x_19) ;  /* 0xfffffffc00f08947 */ /* 0x004fea000383ffff */
[----:B------:R-:W-:Y:S05]  /*5ac0*/  BRA `(.L_x_125) ;  /* 0xffffffbc00107947 */ /* 0x000fea000383ffff */
.L_x_24:
[----:B--2---:R2:W3:Y:S02]  /*5ad0*/  SYNCS.PHASECHK.TRANS64.TRYWAIT P1, [R3+URZ], R0 ;  /* 0x00000000030075a7 */ /* 0x0044e4000802017f */
[----:B---3--:R-:W-:Y:S05]  /*5ae0*/  @!P1 NANOSLEEP.SYNCS 0x989680 ;  /* 0x009896800000995d */ /* 0x008fea0003900000 */
[----:B------:R-:W3:Y:S02]  /*5af0*/  @!P1 SYNCS.PHASECHK.TRANS64 P1, [R3+URZ], R0 ;  /* 0x00000000030095a7 */ /* 0x000ee4000802007f */
[----:B---3--:R-:W-:Y:S05]  /*5b00*/  @!P1 BRA `(.L_x_24) ;  /* 0xfffffffc00f09947 */ /* 0x008fea000383ffff */
[----:B------:R-:W-:Y:S05]  /*5b10*/  BRA `(.L_x_23) ;  /* 0xffffffbc00747947 */ /* 0x000fea000383ffff */
.L_x_29:
[----:B--2---:R-:W-:-:S04]  /*5b20*/  IMAD.U32 R5, RZ, RZ, UR4 ;  /* 0x00000004ff057e24 */ /* 0x004fc8000f8e00ff */
[----:B------:R2:W3:Y:S03]  /*5b30*/  SYNCS.PHASECHK.TRANS64.TRYWAIT P1, [R5+URZ], R4 ;  /* 0x00000004050075a7 */ /* 0x0004e6000802017f */
[----:B---3--:R-:W-:Y:S05]  /*5b40*/  @!P1 NANOSLEEP.SYNCS 0x989680 ;  /* 0x009896800000995d */ /* 0x008fea0003900000 */
[----:B------:R-:W3:Y:S02]  /*5b50*/  @!P1 SYNCS.PHASECHK.TRANS64 P1, [R5+URZ], R4 ;  /* 0x00000004050095a7 */ /* 0x000ee4000802007f */
[----:B---3--:R-:W-:Y:S05]  /*5b60*/  @!P1 BRA `(.L_x_29) ;  /* 0xfffffffc00ec9947 */ /* 0x008fea000383ffff */
[----:B------:R-:W-:Y:S05]  /*5b70*/  BRA `(.L_x_28) ;  /* 0xffffffbc00ec7947 */ /* 0x000fea000383ffff */
.L_x_35:
[----:B-1----:R1:W2:Y:S02]  /*5b80*/  SYNCS.PHASECHK.TRANS64.TRYWAIT P0, [R64+URZ+0x10], R3 ;  /* 0x00001003400075a7 */ /* 0x0022a4000800017f */
[----:B--2---:R-:W-:Y:S05]  /*5b90*/  @!P0 NANOSLEEP.SYNCS 0x989680 ;  /* 0x009896800000895d */ /* 0x004fea0003900000 */
[----:B------:R-:W2:Y:S02]  /*5ba0*/  @!P0 SYNCS.PHASECHK.TRANS64 P0, [R64+URZ+0x10], R3 ;  /* 0x00001003400085a7 */ /* 0x000ea4000800007f */
[----:B--2---:R-:W-:Y:S05]  /*5bb0*/  @!P0 BRA `(.L_x_35) ;  /* 0xfffffffc00f08947 */ /* 0x004fea000383ffff */
[----:B------:R-:W-:Y:S05]  /*5bc0*/  BRA `(.L_x_126) ;  /* 0xffffffc000f87947 */ /* 0x000fea000383ffff */
.L_x_104:
[----:B------:R-:W-:Y:S01]  /*5bd0*/  BSSY B1, `(.L_x_127) ;  /* 0x0000006000017945 */ /* 0x000fe20003800000 */
[----:B------:R-:W-:-:S07]  /*5be0*/  IMAD.MOV.U32 R15, RZ, RZ, -0x1 ;  /* 0xffffffffff0f7424 */ /* 0x000fce00078e00ff */
[----:B---3-5:R-:W-:Y:S05]  /*5bf0*/  WARPSYNC.COLLECTIVE R15, `(.L_x_128) ;  /* 0x000000000f0c7348 */ /* 0x028fea0003c00000 */
[----:B------:R-:W-:Y:S02]  /*5c00*/  ELECT P6, UR62, PT ;  /* 0x00000000003e782f */ /* 0x000fe400038c0000 */
[----:B------:R-:W-:Y:S01]  /*5c10*/  MOV R14, UR62 ;  /* 0x0000003e000e7c02 */ /* 0x000fe20008000f00 */
[----:B---3-5:R-:W-:Y:S10]  /*5c20*/  ENDCOLLECTIVE ;  /* 0x000000000000791b */ /* 0x028ff40003800000 */
.L_x_128:
[----:B------:R-:W-:Y:S05]  /*5c30*/  BSYNC B1 ;  /* 0x0000000000017941 */ /* 0x000fea0003800000 */
.L_x_127:
[----:B------:R-:W-:Y:S05]  /*5c40*/  BRA `(.L_x_129) ;  /* 0xffffffec00cc7947 */ /* 0x000fea000383ffff */
.L_x_107:
[----:B-1----:R1:W2:Y:S02]  /*5c50*/  SYNCS.PHASECHK.TRANS64.TRYWAIT P1, [R12+URZ+0x28], R5 ;  /* 0x000028050c0075a7 */ /* 0x0022a4000802017f */
[----:B--2---:R-:W-:Y:S05]  /*5c60*/  @!P1 NANOSLEEP.SYNCS 0x989680 ;  /* 0x009896800000995d */ /* 0x004fea0003900000 */
[----:B------:R-:W2:Y:S02]  /*5c70*/  @!P1 SYNCS.PHASECHK.TRANS64 P1, [R12+URZ+0x28], R5 ;  /* 0x000028050c0095a7 */ /* 0x000ea4000802007f */
[----:B--2---:R-:W-:Y:S05]  /*5c80*/  @!P1 BRA `(.L_x_107) ;  /* 0xfffffffc00f09947 */ /* 0x004fea000383ffff */
[----:B------:R-:W-:Y:S05]  /*5c90*/  BRA `(.L_x_130) ;  /* 0xfffffff000087947 */ /* 0x000fea000383ffff */
.L_x_116:
[----:B------:R-:W-:Y:S01]  /*5ca0*/  BSSY B0, `(.L_x_131) ;  /* 0x0000006000007945 */ /* 0x000fe20003800000 */
[----:B------:R-:W-:-:S07]  /*5cb0*/  IMAD.MOV.U32 R15, RZ, RZ, -0x1 ;  /* 0xffffffffff0f7424 */ /* 0x000fce00078e00ff */
[----:B---3-5:R-:W-:Y:S05]  /*5cc0*/  WARPSYNC.COLLECTIVE R15, `(.L_x_132) ;  /* 0x000000000f0c7348 */ /* 0x028fea0003c00000 */
[----:B------:R-:W-:Y:S02]  /*5cd0*/  ELECT P6, UR62, PT ;  /* 0x00000000003e782f */ /* 0x000fe400038c0000 */
[----:B------:R-:W-:Y:S01]  /*5ce0*/  MOV R14, UR62 ;  /* 0x0000003e000e7c02 */ /* 0x000fe20008000f00 */
[----:B---3-5:R-:W-:Y:S10]  /*5cf0*/  ENDCOLLECTIVE ;  /* 0x000000000000791b */ /* 0x028ff40003800000 */
.L_x_132:
[----:B------:R-:W-:Y:S05]  /*5d00*/  BSYNC B0 ;  /* 0x0000000000007941 */ /* 0x000fea0003800000 */
.L_x_131:
[----:B------:R-:W-:Y:S05]  /*5d10*/  BRA `(.L_x_133) ;  /* 0xfffffff800807947 */ /* 0x000fea000383ffff */
.L_x_120:
[----:B0-----:R0:W1:Y:S02]  /*5d20*/  SYNCS.PHASECHK.TRANS64.TRYWAIT P0, [R7+URZ], R2 ;  /* 0x00000002070075a7 */ /* 0x001064000800017f */
[----:B-1----:R-:W-:Y:S05]  /*5d30*/  @!P0 NANOSLEEP.SYNCS 0x989680 ;  /* 0x009896800000895d */ /* 0x002fea0003900000 */
[----:B------:R-:W1:Y:S02]  /*5d40*/  @!P0 SYNCS.PHASECHK.TRANS64 P0, [R7+URZ], R2 ;  /* 0x00000002070085a7 */ /* 0x000e64000800007f */
[----:B-1----:R-:W-:Y:S05]  /*5d50*/  @!P0 BRA `(.L_x_120) ;  /* 0xfffffffc00f08947 */ /* 0x002fea000383ffff */
[----:B------:R-:W-:Y:S05]  /*5d60*/  BRA `(.L_x_134) ;  /* 0xfffffff800c07947 */ /* 0x000fea000383ffff */
.L_x_121:
[----:B0-----:R0:W1:Y:S02]  /*5d70*/  SYNCS.PHASECHK.TRANS64.TRYWAIT P0, [R9+URZ], R4 ;  /* 0x00000004090075a7 */ /* 0x001064000800017f */
[----:B-1----:R-:W-:Y:S05]  /*5d80*/  @!P0 NANOSLEEP.SYNCS 0x989680 ;  /* 0x009896800000895d */ /* 0x002fea0003900000 */
[----:B------:R-:W1:Y:S02]  /*5d90*/  @!P0 SYNCS.PHASECHK.TRANS64 P0, [R9+URZ], R4 ;  /* 0x00000004090085a7 */ /* 0x000e64000800007f */
[----:B-1----:R-:W-:Y:S05]  /*5da0*/  @!P0 BRA `(.L_x_121) ;  /* 0xfffffffc00f08947 */ /* 0x002fea000383ffff */
[----:B------:R-:W-:Y:S05]  /*5db0*/  BRA `(.L_x_135) ;  /* 0xfffffff800d07947 */ /* 0x000fea000383ffff */
.L_x_122:
[----:B0-----:R0:W1:Y:S02]  /*5dc0*/  SYNCS.PHASECHK.TRANS64.TRYWAIT P0, [R6+URZ], R5 ;  /* 0x00000005060075a7 */ /* 0x001064000800017f */
[----:B-1----:R-:W-:Y:S05]  /*5dd0*/  @!P0 NANOSLEEP.SYNCS 0x989680 ;  /* 0x009896800000895d */ /* 0x002fea0003900000 */
[----:B------:R-:W1:Y:S02]  /*5de0*/  @!P0 SYNCS.PHASECHK.TRANS64 P0, [R6+URZ], R5 ;  /* 0x00000005060085a7 */ /* 0x000e64000800007f */
[----:B-1----:R-:W-:Y:S05]  /*5df0*/  @!P0 BRA `(.L_x_122) ;  /* 0xfffffffc00f08947 */ /* 0x002fea000383ffff */
[----:B------:R-:W-:Y:S05]  /*5e00*/  BRA `(.L_x_136) ;  /* 0xfffffff800e07947 */ /* 0x000fea000383ffff */
.L_x_123:
[----:B-1----:R1:W2:Y:S02]  /*5e10*/  SYNCS.PHASECHK.TRANS64.TRYWAIT P0, [R9+URZ], R4 ;  /* 0x00000004090075a7 */ /* 0x0022a4000800017f */
[----:B--2---:R-:W-:Y:S05]  /*5e20*/  @!P0 NANOSLEEP.SYNCS 0x989680 ;  /* 0x009896800000895d */ /* 0x004fea0003900000 */
[----:B------:R-:W2:Y:S02]  /*5e30*/  @!P0 SYNCS.PHASECHK.TRANS64 P0, [R9+URZ], R4 ;  /* 0x00000004090085a7 */ /* 0x000ea4000800007f */
[----:B--2---:R-:W-:Y:S05]  /*5e40*/  @!P0 BRA `(.L_x_123) ;  /* 0xfffffffc00f08947 */ /* 0x004fea000383ffff */
[----:B------:R-:W-:Y:S05]  /*5e50*/  BRA `(.L_x_137) ;  /* 0xfffffff800e87947 */ /* 0x000fea000383ffff */
.L_x_138:
[----:B------:R-:W-:-:S00]  /*5e60*/  BRA `(.L_x_138) ;  /* 0xfffffffc00fc7947 */ /* 0x000fc0000383ffff */
[----:B------:R-:W-:-:S00]  /*5e70*/  NOP ;  /* 0x0000000000007918 */ /* 0x000fc00000000000 */
        /* <DEDUP_REMOVED lines=8> */
.L_x_139:


//--------------------- .nv.global.init           --------------------------
	.section	.nv.global.init,"aw",@progbits
.nv.global.init:
	.type		$str$22,@object
	.size		$str$22,($str$23 - $str$22)
$str$22:
        /*0000*/ 	.byte	0x6b, 0x5f, 0x74, 0x69, 0x6c, 0x65, 0x5f, 0x63, 0x6f, 0x75, 0x6e, 0x74, 0x20, 0x3e, 0x3d, 0x20
        /*0010*/ 	.byte	0x31, 0x00
	.type		$str$23,@object
	.size		$str$23,(__unnamed_1 - $str$23)
$str$23:
        /*0012*/ 	.byte	0x2f, 0x74, 0x6d, 0x70, 0x2f, 0x63, 0x75, 0x74, 0x6c, 0x61, 0x73, 0x73, 0x5f, 0x73, 0x77, 0x65
        /*0022*/ 	.byte	0x65, 0x70, 0x5f, 0x73, 0x72, 0x63, 0x2f, 0x69, 0x6e, 0x63, 0x6c, 0x75, 0x64, 0x65, 0x2f, 0x63
        /*0032*/ 	.byte	0x75, 0x74, 0x6c, 0x61, 0x73, 0x73, 0x2f, 0x67, 0x65, 0x6d, 0x6d, 0x2f, 0x63, 0x6f, 0x6c, 0x6c
        /*0042*/ 	.byte	0x65, 0x63, 0x74, 0x69, 0x76, 0x65, 0x2f, 0x73, 0x6d, 0x39, 0x30, 0x5f, 0x6d, 0x6d, 0x61, 0x5f
        /*0052*/ 	.byte	0x74, 0x6d, 0x61, 0x5f, 0x67, 0x6d, 0x6d, 0x61, 0x5f, 0x73, 0x73, 0x5f, 0x77, 0x61, 0x72, 0x70
        /*0062*/ 	.byte	0x73, 0x70, 0x65, 0x63, 0x69, 0x61, 0x6c, 0x69, 0x7a, 0x65, 0x64, 0x2e, 0x68, 0x70, 0x70, 0x00
	.type		__unnamed_1,@object
	.size		__unnamed_1,(.L_0 - __unnamed_1)
__unnamed_1:
        /*0072*/ 	.byte	0x76, 0x6f, 0x69, 0x64, 0x20, 0x63, 0x75, 0x74, 0x6c, 0x61, 0x73, 0x73, 0x3a, 0x3a, 0x67, 0x65
        /* <DEDUP_REMOVED lines=180> */
        /*0bc2*/ 	.byte	0x65, 0x6e, 0x74, 0x69, 0x74, 0x79, 0x5d, 0x00
.L_0:


//--------------------- .nv.shared._ZN7cutlass13device_kernelINS_4gemm6kernel13GemmUniversalIN4cute5tupleIJiiiiEEENS1_10collective13CollectiveMmaINS1_34MainloopSm90TmaGmmaWarpSpecializedILi5ENS5_IJNS4_1CILi1EEENSA_ILi2EEESB_EEENS1_32KernelTmaWarpSpecializedPingpongEEENS5_IJNSA_ILi64EEESG_NSA_ILi32EEEEEENS_10bfloat16_tENS5_IJlSB_lEEESJ_SK_NS4_8TiledMMAINS4_8MMA_AtomIJNS4_4SM904GMMA27MMA_64x64x16_F32BF16BF16_SSILNSO_5MajorE0ELSQ_0ELNSO_7ScaleInE1ELSR_1EEEEEENS4_6LayoutINS5_IJSB_SB_SB_EEENS5_IJNSA_ILi0EEESW_SW_EEEEENS5_IJNS4_10UnderscoreESZ_SZ_EEEEENS4_23SM90_TMA_LOAD_MULTICASTENS4_14ComposedLayoutINS4_7SwizzleILi2ELi4ELi3EEENS4_18smem_ptr_flag_bitsILi16EEENSU_INS5_IJNSA_ILi8EEESH_EEENS5_IJSH_SB_EEEEEEEvNS4_8identityENS4_13SM90_TMA_LOADES1C_vS1D_EENS_8epilogue10collective6detail29Sm90TmaWarpSpecializedAdapterINS1H_15DefaultEpilogueISJ_SK_SK_NS1G_6thread17LinearCombinationISJ_Li1EffLNS1L_9ScaleType4KindE0ELNS_15FloatRoundStyleE2ESJ_EENS1_15EpilogueDefaultEEEEEvvEEEEvNT_6ParamsE --------------------------
	.section	.nv.shared._ZN7cutlass13device_kernelINS_4gemm6kernel13GemmUniversalIN4cute5tupleIJiiiiEEENS1_10collective13CollectiveMmaINS1_34MainloopSm90TmaGmmaWarpSpecializedILi5ENS5_IJNS4_1CILi1EEENSA_ILi2EEESB_EEENS1_32KernelTmaWarpSpecializedPingpongEEENS5_IJNSA_ILi64EEESG_NSA_ILi32EEEEEENS_10bfloat16_tENS5_IJlSB_lEEESJ_SK_NS4_8TiledMMAINS4_8MMA_AtomIJNS4_4SM904GMMA27MMA_64x64x16_F32BF16BF16_SSILNSO_5MajorE0ELSQ_0ELNSO_7ScaleInE1ELSR_1EEEEEENS4_6LayoutINS5_IJSB_SB_SB_EEENS5_IJNSA_ILi0EEESW_SW_EEEEENS5_IJNS4_10UnderscoreESZ_SZ_EEEEENS4_23SM90_TMA_LOAD_MULTICASTENS4_14ComposedLayoutINS4_7SwizzleILi2ELi4ELi3EEENS4_18smem_ptr_flag_bitsILi16EEENSU_INS5_IJNSA_ILi8EEESH_EEENS5_IJSH_SB_EEEEEEEvNS4_8identityENS4_13SM90_TMA_LOADES1C_vS1D_EENS_8epilogue10collective6detail29Sm90TmaWarpSpecializedAdapterINS1H_15DefaultEpilogueISJ_SK_SK_NS1G_6thread17LinearCombinationISJ_Li1EffLNS1L_9ScaleType4KindE0ELNS_15FloatRoundStyleE2ESJ_EENS1_15EpilogueDefaultEEEEEvvEEEEvNT_6ParamsE,"aw",@nobits
	.sectionflags	@""
	.align	16
	.zero		1024


//--------------------- .nv.shared.reserved.0     --------------------------
	.section	.nv.shared.reserved.0,"aw",@nobits
	.weak		__nv_reservedSMEM_offset_0_alias
	.size		__nv_reservedSMEM_offset_0_alias, 0, 0
	.other		__nv_reservedSMEM_offset_0_alias,@"STO_CUDA_RESERVED_SHARED STV_DEFAULT"
__nv_reservedSMEM_offset_0_alias:
	.zero		0


//--------------------- .nv.global                --------------------------
	.section	.nv.global,"aw",@nobits
.nv.global:
	.type		_ZN39_INTERNAL_eaf07e79_4_k_cu_f49dd38f_32214cute1_E,@object
	.size		_ZN39_INTERNAL_eaf07e79_4_k_cu_f49dd38f_32214cute1_E,(_ZN39_INTERNAL_eaf07e79_4_k_cu_f49dd38f_32214cuda3std3__45__cpo6cbeginE - _ZN39_INTERNAL_eaf07e79_4_k_cu_f49dd38f_32214cute1_E)
_ZN39_INTERNAL_eaf07e79_4_k_cu_f49dd38f_32214cute1_E:
	.zero		1
	.type		_ZN39_INTERNAL_eaf07e79_4_k_cu_f49dd38f_32214cuda3std3__45__cpo6cbeginE,@object
	.size		_ZN39_INTERNAL_eaf07e79_4_k_cu_f49dd38f_32214cuda3std3__45__cpo6cbeginE,(_ZN39_INTERNAL_eaf07e79_4_k_cu_f49dd38f_32214cuda3std3__48in_placeE - _ZN39_INTERNAL_eaf07e79_4_k_cu_f49dd38f_32214cuda3std3__45__cpo6cbeginE)
_ZN39_INTERNAL_eaf07e79_4_k_cu_f49dd38f_32214cuda3std3__45__cpo6cbeginE:
	.zero		1
	.type		_ZN39_INTERNAL_eaf07e79_4_k_cu_f49dd38f_32214cuda3std3__48in_placeE,@object
	.size		_ZN39_INTERNAL_eaf07e79_4_k_cu_f49dd38f_32214cuda3std3__48in_placeE,(_ZN39_INTERNAL_eaf07e79_4_k_cu_f49dd38f_32214cuda3std6ranges3__45__cpo9iter_moveE - _ZN39_INTERNAL_eaf07e79_4_k_cu_f49dd38f_32214cuda3std3__48in_placeE)
_ZN39_INTERNAL_eaf07e79_4_k_cu_f49dd38f_32214cuda3std3__48in_placeE:
	.zero		1
	.type		_ZN39_INTERNAL_eaf07e79_4_k_cu_f49dd38f_32214cuda3std6ranges3__45__cpo9iter_moveE,@object
	.size		_ZN39_INTERNAL_eaf07e79_4_k_cu_f49dd38f_32214cuda3std6ranges3__45__cpo9iter_moveE,(_ZN39_INTERNAL_eaf07e79_4_k_cu_f49dd38f_32214cuda3std3__45__cpo5beginE - _ZN39_INTERNAL_eaf07e79_4_k_cu_f49dd38f_32214cuda3std6ranges3__45__cpo9iter_moveE)
_ZN39_INTERNAL_eaf07e79_4_k_cu_f49dd38f_32214cuda3std6ranges3__45__cpo9iter_moveE:
	.zero		1
	.type		_ZN39_INTERNAL_eaf07e79_4_k_cu_f49dd38f_32214cuda3std3__45__cpo5beginE,@object
	.size		_ZN39_INTERNAL_eaf07e79_4_k_cu_f49dd38f_32214cuda3std3__45__cpo5beginE,(_ZN39_INTERNAL_eaf07e79_4_k_cu_f49dd38f_32214cuda3std3__441_GLOBAL__N__eaf07e79_4_k_cu_f49dd38f_32216ignoreE - _ZN39_INTERNAL_eaf07e79_4_k_cu_f49dd38f_32214cuda3std3__45__cpo5beginE)
_ZN39_INTERNAL_eaf07e79_4_k_cu_f49dd38f_32214cuda3std3__45__cpo5beginE:
	.zero		1
	.type		_ZN39_INTERNAL_eaf07e79_4_k_cu_f49dd38f_32214cuda3std3__441_GLOBAL__N__eaf07e79_4_k_cu_f49dd38f_32216ignoreE,@object
	.size		_ZN39_INTERNAL_eaf07e79_4_k_cu_f49dd38f_32214cuda3std3__441_GLOBAL__N__eaf07e79_4_k_cu_f49dd38f_32216ignoreE,(_ZN39_INTERNAL_eaf07e79_4_k_cu_f49dd38f_32214cute7productE - _ZN39_INTERNAL_eaf07e79_4_k_cu_f49dd38f_32214cuda3std3__441_GLOBAL__N__eaf07e79_4_k_cu_f49dd38f_32216ignoreE)
_ZN39_INTERNAL_eaf07e79_4_k_cu_f49dd38f_32214cuda3std3__441_GLOBAL__N__eaf07e79_4_k_cu_f49dd38f_32216ignoreE:
	.zero		1
	.type		_ZN39_INTERNAL_eaf07e79_4_k_cu_f49dd38f_32214cute7productE,@object
	.size		_ZN39_INTERNAL_eaf07e79_4_k_cu_f49dd38f_32214cute7productE,(_ZN39_INTERNAL_eaf07e79_4_k_cu_f49dd38f_32214cuda3std3__45__cpo3endE - _ZN39_INTERNAL_eaf07e79_4_k_cu_f49dd38f_32214cute7productE)
_ZN39_INTERNAL_eaf07e79_4_k_cu_f49dd38f_32214cute7productE:
	.zero		1
	.type		_ZN39_INTERNAL_eaf07e79_4_k_cu_f49dd38f_32214cuda3std3__45__cpo3endE,@object
	.size		_ZN39_INTERNAL_eaf07e79_4_k_cu_f49dd38f_32214cuda3std3__45__cpo3endE,(_ZN39_INTERNAL_eaf07e79_4_k_cu_f49dd38f_32214cuda3std3__419piecewise_constructE - _ZN39_INTERNAL_eaf07e79_4_k_cu_f49dd38f_32214cuda3std3__45__cpo3endE)
_ZN39_INTERNAL_eaf07e79_4_k_cu_f49dd38f_32214cuda3std3__45__cpo3endE:
	.zero		1
	.type		_ZN39_INTERNAL_eaf07e79_4_k_cu_f49dd38f_32214cuda3std3__419piecewise_constructE,@object
	.size		_ZN39_INTERNAL_eaf07e79_4_k_cu_f49dd38f_32214cuda3std3__419piecewise_constructE,(_ZN39_INTERNAL_eaf07e79_4_k_cu_f49dd38f_32214cuda3std3__45__cpo4cendE - _ZN39_INTERNAL_eaf07e79_4_k_cu_f49dd38f_32214cuda3std3__419piecewise_constructE)
_ZN39_INTERNAL_eaf07e79_4_k_cu_f49dd38f_32214cuda3std3__419piecewise_constructE:
	.zero		1
	.type		_ZN39_INTERNAL_eaf07e79_4_k_cu_f49dd38f_32214cuda3std3__45__cpo4cendE,@object
	.size		_ZN39_INTERNAL_eaf07e79_4_k_cu_f49dd38f_32214cuda3std3__45__cpo4cendE,(_ZN39_INTERNAL_eaf07e79_4_k_cu_f49dd38f_32214cuda3std6ranges3__45__cpo4swapE - _ZN39_INTERNAL_eaf07e79_4_k_cu_f49dd38f_32214cuda3std3__45__cpo4cendE)
_ZN39_INTERNAL_eaf07e79_4_k_cu_f49dd38f_32214cuda3std3__45__cpo4cendE:
	.zero		1
	.type		_ZN39_INTERNAL_eaf07e79_4_k_cu_f49dd38f_32214cuda3std6ranges3__45__cpo4swapE,@object
	.size		_ZN39_INTERNAL_eaf07e79_4_k_cu_f49dd38f_32214cuda3std6ranges3__45__cpo4swapE,(.L_8 - _ZN39_INTERNAL_eaf07e79_4_k_cu_f49dd38f_32214cuda3std6ranges3__45__cpo4swapE)
_ZN39_INTERNAL_eaf07e79_4_k_cu_f49dd38f_32214cuda3std6ranges3__45__cpo4swapE:
	.zero		1
.L_8:


//--------------------- .nv.constant0._ZN7cutlass13device_kernelINS_4gemm6kernel13GemmUniversalIN4cute5tupleIJiiiiEEENS1_10collective13CollectiveMmaINS1_34MainloopSm90TmaGmmaWarpSpecializedILi5ENS5_IJNS4_1CILi1EEENSA_ILi2EEESB_EEENS1_32KernelTmaWarpSpecializedPingpongEEENS5_IJNSA_ILi64EEESG_NSA_ILi32EEEEEENS_10bfloat16_tENS5_IJlSB_lEEESJ_SK_NS4_8TiledMMAINS4_8MMA_AtomIJNS4_4SM904GMMA27MMA_64x64x16_F32BF16BF16_SSILNSO_5MajorE0ELSQ_0ELNSO_7ScaleInE1ELSR_1EEEEEENS4_6LayoutINS5_IJSB_SB_SB_EEENS5_IJNSA_ILi0EEESW_SW_EEEEENS5_IJNS4_10UnderscoreESZ_SZ_EEEEENS4_23SM90_TMA_LOAD_MULTICASTENS4_14ComposedLayoutINS4_7SwizzleILi2ELi4ELi3EEENS4_18smem_ptr_flag_bitsILi16EEENSU_INS5_IJNSA_ILi8EEESH_EEENS5_IJSH_SB_EEEEEEEvNS4_8identityENS4_13SM90_TMA_LOADES1C_vS1D_EENS_8epilogue10collective6detail29Sm90TmaWarpSpecializedAdapterINS1H_15DefaultEpilogueISJ_SK_SK_NS1G_6thread17LinearCombinationISJ_Li1EffLNS1L_9ScaleType4KindE0ELNS_15FloatRoundStyleE2ESJ_EENS1_15EpilogueDefaultEEEEEvvEEEEvNT_6ParamsE --------------------------
	.section	.nv.constant0._ZN7cutlass13device_kernelINS_4gemm6kernel13GemmUniversalIN4cute5tupleIJiiiiEEENS1_10collective13CollectiveMmaINS1_34MainloopSm90TmaGmmaWarpSpecializedILi5ENS5_IJNS4_1CILi1EEENSA_ILi2EEESB_EEENS1_32KernelTmaWarpSpecializedPingpongEEENS5_IJNSA_ILi64EEESG_NSA_ILi32EEEEEENS_10bfloat16_tENS5_IJlSB_lEEESJ_SK_NS4_8TiledMMAINS4_8MMA_AtomIJNS4_4SM904GMMA27MMA_64x64x16_F32BF16BF16_SSILNSO_5MajorE0ELSQ_0ELNSO_7ScaleInE1ELSR_1EEEEEENS4_6LayoutINS5_IJSB_SB_SB_EEENS5_IJNSA_ILi0EEESW_SW_EEEEENS5_IJNS4_10UnderscoreESZ_SZ_EEEEENS4_23SM90_TMA_LOAD_MULTICASTENS4_14ComposedLayoutINS4_7SwizzleILi2ELi4ELi3EEENS4_18smem_ptr_flag_bitsILi16EEENSU_INS5_IJNSA_ILi8EEESH_EEENS5_IJSH_SB_EEEEEEEvNS4_8identityENS4_13SM90_TMA_LOADES1C_vS1D_EENS_8epilogue10collective6detail29Sm90TmaWarpSpecializedAdapterINS1H_15DefaultEpilogueISJ_SK_SK_NS1G_6thread17LinearCombinationISJ_Li1EffLNS1L_9ScaleType4KindE0ELNS_15FloatRoundStyleE2ESJ_EENS1_15EpilogueDefaultEEEEEvvEEEEvNT_6ParamsE,"a",@progbits
	.sectionflags	@""
	.align	4
.nv.constant0._ZN7cutlass13device_kernelINS_4gemm6kernel13GemmUniversalIN4cute5tupleIJiiiiEEENS1_10collective13CollectiveMmaINS1_34MainloopSm90TmaGmmaWarpSpecializedILi5ENS5_IJNS4_1CILi1EEENSA_ILi2EEESB_EEENS1_32KernelTmaWarpSpecializedPingpongEEENS5_IJNSA_ILi64EEESG_NSA_ILi32EEEEEENS_10bfloat16_tENS5_IJlSB_lEEESJ_SK_NS4_8TiledMMAINS4_8MMA_AtomIJNS4_4SM904GMMA27MMA_64x64x16_F32BF16BF16_SSILNSO_5MajorE0ELSQ_0ELNSO_7ScaleInE1ELSR_1EEEEEENS4_6LayoutINS5_IJSB_SB_SB_EEENS5_IJNSA_ILi0EEESW_SW_EEEEENS5_IJNS4_10UnderscoreESZ_SZ_EEEEENS4_23SM90_TMA_LOAD_MULTICASTENS4_14ComposedLayoutINS4_7SwizzleILi2ELi4ELi3EEENS4_18smem_ptr_flag_bitsILi16EEENSU_INS5_IJNSA_ILi8EEESH_EEENS5_IJSH_SB_EEEEEEEvNS4_8identityENS4_13SM90_TMA_LOADES1C_vS1D_EENS_8epilogue10collective6detail29Sm90TmaWarpSpecializedAdapterINS1H_15DefaultEpilogueISJ_SK_SK_NS1G_6thread17LinearCombinationISJ_Li1EffLNS1L_9ScaleType4KindE0ELNS_15FloatRoundStyleE2ESJ_EENS1_15EpilogueDefaultEEEEEvvEEEEvNT_6ParamsE:
	.zero		1664


//--------------------- SYMBOLS --------------------------

	.type		.nv.reservedSmem.offset0,@object
	.size		.nv.reservedSmem.offset0,0x4
	.type		__assertfail,@function
